//
// Generated by NVIDIA NVVM Compiler
//
// Compiler Build ID: CL-36424714
// Cuda compilation tools, release 13.0, V13.0.88
// Based on NVVM 20.0.0
//

.version 9.0
.target sm_100
.address_size 64

	// .globl	_Z55parallel_iterative_improvement_algorithm_in_parallelismy
.extern .func  (.param .b64 func_retval0) malloc
(
	.param .b64 malloc_param_0
)
;
.extern .func  (.param .b32 func_retval0) vprintf
(
	.param .b64 vprintf_param_0,
	.param .b64 vprintf_param_1
)
;
.extern .func free
(
	.param .b64 free_param_0
)
;
.global .align 4 .b8 precalc_xorwow_matrix[102400];
.global .align 4 .b8 precalc_xorwow_offset_matrix[102400];
.global .align 4 .b8 mrg32k3aM1[2304];
.global .align 4 .b8 mrg32k3aM2[2304];
.global .align 4 .b8 mrg32k3aM1SubSeq[2016];
.global .align 4 .b8 mrg32k3aM2SubSeq[2016];
.global .align 4 .b8 mrg32k3aM1Seq[2304];
.global .align 4 .b8 mrg32k3aM2Seq[2304];
.const .align 8 .b8 __cr_lgamma_table[72];
.const .align 4 .b8 rank_matrix[512] = {0, 0, 0, 0, 8, 0, 0, 0, 3, 0, 0, 0, 1, 0, 0, 0, 4, 0, 0, 0, 1, 0, 0, 0, 5, 0, 0, 0, 4, 0, 0, 0, 1, 0, 0, 0, 3, 0, 0, 0, 2, 0, 0, 0, 1, 0, 0, 0, 6, 0, 0, 0, 2, 0, 0, 0, 7, 0, 0, 0, 7, 0, 0, 0, 0, 0, 0, 0, 7, 0, 0, 0, 1, 0, 0, 0, 5, 0, 0, 0, 3, 0, 0, 0, 3, 0, 0, 0, 7, 0, 0, 0, 7, 0, 0, 0, 6, 0, 0, 0, 1, 0, 0, 0, 5, 0, 0, 0, 2, 0, 0, 0, 2, 0, 0, 0, 1, 0, 0, 0, 4, 0, 0, 0, 4, 0, 0, 0, 2, 0, 0, 0, 6, 0, 0, 0, 1, 0, 0, 0, 4, 0, 0, 0, 0, 0, 0, 0, 2, 0, 0, 0, 3, 0, 0, 0, 8, 0, 0, 0, 7, 0, 0, 0, 2, 0, 0, 0, 6, 0, 0, 0, 3, 0, 0, 0, 4, 0, 0, 0, 3, 0, 0, 0, 5, 0, 0, 0, 2, 0, 0, 0, 3, 0, 0, 0, 4, 0, 0, 0, 5, 0, 0, 0, 3, 0, 0, 0, 6, 0, 0, 0, 4, 0, 0, 0, 7, 0, 0, 0, 2, 0, 0, 0, 0, 0, 0, 0, 5, 0, 0, 0, 2, 0, 0, 0, 4, 0, 0, 0, 1, 0, 0, 0, 5, 0, 0, 0, 4, 0, 0, 0, 1, 0, 0, 0, 1, 0, 0, 0, 3, 0, 0, 0, 2, 0, 0, 0, 6, 0, 0, 0, 3, 0, 0, 0, 7, 0, 0, 0, 5, 0, 0, 0, 6, 0, 0, 0, 6, 0, 0, 0, 8, 0, 0, 0, 0, 0, 0, 0, 5, 0, 0, 0, 7, 0, 0, 0, 4, 0, 0, 0, 4, 0, 0, 0, 5, 0, 0, 0, 1, 0, 0, 0, 5, 0, 0, 0, 0, 0, 0, 0, 2, 0, 0, 0, 7, 0, 0, 0, 8, 0, 0, 0, 5, 0, 0, 0, 1, 0, 0, 0, 4, 0, 0, 0, 8, 0, 0, 0, 6, 0, 0, 0, 6, 0, 0, 0, 2, 0, 0, 0, 6, 0, 0, 0, 3, 0, 0, 0, 8, 0, 0, 0, 4, 0, 0, 0, 1, 0, 0, 0, 2, 0, 0, 0, 7, 0, 0, 0, 0, 0, 0, 0, 6, 0, 0, 0, 3, 0, 0, 0, 3, 0, 0, 0, 7, 0, 0, 0, 7, 0, 0, 0, 5, 0, 0, 0, 7, 0, 0, 0, 1, 0, 0, 0, 7, 0, 0, 0, 6, 0, 0, 0, 8, 0, 0, 0, 4, 0, 0, 0, 2, 0, 0, 0, 6, 0, 0, 0, 8, 0, 0, 0, 5, 0, 0, 0, 5, 0, 0, 0, 2, 0, 0, 0, 5, 0, 0, 0, 0, 0, 0, 0, 4, 0, 0, 0, 1, 0, 0, 0, 8, 0, 0, 0, 3, 0, 0, 0, 8, 0, 0, 0, 7, 0, 0, 0, 3};
// _ZZ55parallel_iterative_improvement_algorithm_in_parallelismyE5nodes has been demoted
.global .align 1 .b8 $str$1[62] = {67, 114, 101, 97, 116, 101, 32, 110, 111, 100, 101, 32, 98, 121, 32, 116, 104, 114, 101, 97, 100, 73, 100, 120, 32, 116, 121, 58, 32, 37, 100, 44, 32, 116, 120, 58, 32, 37, 100, 44, 32, 110, 111, 100, 101, 39, 115, 32, 121, 58, 32, 37, 100, 44, 32, 120, 58, 32, 37, 100, 10};
.global .align 1 .b8 $str$2[69] = {114, 101, 100, 105, 114, 101, 99, 116, 32, 110, 101, 120, 116, 32, 112, 111, 105, 110, 116, 101, 114, 32, 111, 102, 32, 110, 111, 100, 101, 32, 40, 121, 58, 32, 37, 100, 44, 32, 120, 58, 32, 37, 100, 41, 32, 116, 111, 32, 110, 111, 100, 101, 32, 40, 121, 58, 32, 37, 100, 44, 32, 120, 58, 32, 37, 100, 41, 10};
.global .align 1 .b8 $str$3[40] = {82, 97, 110, 100, 111, 109, 32, 110, 117, 109, 98, 101, 114, 58, 32, 37, 100, 32, 105, 110, 32, 116, 104, 114, 101, 97, 100, 32, 116, 120, 44, 32, 116, 121, 58, 32, 37, 100, 10};
.global .align 1 .b8 $str$4[123] = {110, 111, 100, 101, 32, 40, 116, 121, 58, 32, 37, 100, 32, 116, 120, 58, 32, 37, 100, 41, 39, 115, 32, 110, 101, 120, 116, 32, 110, 111, 100, 101, 32, 98, 101, 99, 111, 109, 101, 115, 32, 40, 116, 121, 58, 32, 37, 100, 32, 116, 120, 58, 32, 37, 100, 41, 32, 119, 104, 101, 114, 101, 97, 115, 32, 110, 111, 100, 101, 32, 40, 116, 121, 58, 32, 37, 100, 32, 114, 120, 58, 32, 37, 100, 41, 39, 115, 32, 110, 101, 120, 116, 32, 110, 111, 100, 101, 32, 98, 101, 99, 111, 109, 101, 115, 32, 40, 116, 121, 58, 32, 37, 100, 32, 116, 120, 58, 32, 37, 100, 41, 10};
.global .align 1 .b8 $str$5[22] = {116, 104, 114, 101, 97, 100, 32, 37, 100, 39, 115, 32, 110, 120, 32, 105, 115, 32, 37, 100, 10};
.global .align 1 .b8 $str$6[29] = {110, 111, 100, 101, 115, 91, 37, 100, 93, 91, 37, 100, 93, 32, 105, 115, 32, 97, 32, 109, 97, 116, 99, 104, 105, 110, 103, 10};
.global .align 1 .b8 $str$7[27] = {110, 111, 100, 101, 115, 91, 37, 100, 93, 91, 37, 100, 93, 32, 105, 115, 32, 117, 110, 115, 116, 97, 98, 108, 101, 10};

.visible .entry _Z55parallel_iterative_improvement_algorithm_in_parallelismy(
	.param .u64 _Z55parallel_iterative_improvement_algorithm_in_parallelismy_param_0
)
{
	.local .align 16 .b8 	__local_depot0[32];
	.reg .b64 	%SP;
	.reg .b64 	%SPL;
	.reg .pred 	%p<55>;
	.reg .b16 	%rs<25>;
	.reg .b32 	%r<525>;
	.reg .b32 	%f<6>;
	.reg .b64 	%rd<142>;
	// demoted variable
	.shared .align 8 .b8 _ZZ55parallel_iterative_improvement_algorithm_in_parallelismyE5nodes[512];
	mov.u64 	%SPL, __local_depot0;
	cvta.local.u64 	%SP, %SPL;
	ld.param.u64 	%rd22, [_Z55parallel_iterative_improvement_algorithm_in_parallelismy_param_0];
	add.u64 	%rd23, %SP, 0;
	add.u64 	%rd1, %SPL, 0;
	mov.u32 	%r1, %tid.y;
	mov.u32 	%r2, %tid.x;
	{ // callseq 0, 0
	.param .b64 param0;
	st.param.b64 	[param0], 56;
	.param .b64 retval0;
	call.uni (retval0), 
	malloc, 
	(
	param0
	);
	ld.param.b64 	%rd24, [retval0];
	} // callseq 0
	{ // callseq 1, 0
	.param .b64 param0;
	st.param.b64 	[param0], 48;
	.param .b64 retval0;
	call.uni (retval0), 
	malloc, 
	(
	param0
	);
	ld.param.b64 	%rd25, [retval0];
	} // callseq 1
	st.u64 	[%rd24+24], %rd25;
	st.v2.u32 	[%rd24], {%r1, %r2};
	mov.b64 	%rd26, 0;
	st.u64 	[%rd24+16], %rd26;
	mov.b16 	%rs1, 0;
	st.v2.u8 	[%rd24+32], {%rs1, %rs1};
	shl.b32 	%r209, %r1, 3;
	add.s32 	%r3, %r209, %r2;
	cvt.u32.u64 	%r210, %rd22;
	xor.b32  	%r211, %r210, -1429050551;
	mul.lo.s32 	%r212, %r211, 1099087573;
	{ .reg .b32 tmp; mov.b64 {tmp, %r213}, %rd22; }
	xor.b32  	%r214, %r213, -136515619;
	mul.lo.s32 	%r215, %r214, -1703105765;
	add.s32 	%r216, %r212, %r215;
	add.s32 	%r217, %r216, 6615241;
	add.s32 	%r218, %r212, 123456789;
	st.v2.u32 	[%rd25], {%r217, %r218};
	xor.b32  	%r219, %r212, 362436069;
	add.s32 	%r220, %r215, 521288629;
	st.v2.u32 	[%rd25+8], {%r219, %r220};
	xor.b32  	%r221, %r215, 88675123;
	add.s32 	%r222, %r212, 5783321;
	st.v2.u32 	[%rd25+16], {%r221, %r222};
	setp.eq.s32 	%p1, %r3, 0;
	@%p1 bra 	$L__BB0_42;
	cvt.u64.u32 	%rd138, %r3;
	mov.b32 	%r428, 0;
$L__BB0_2:
	and.b64  	%rd6, %rd138, 3;
	setp.eq.s64 	%p2, %rd6, 0;
	@%p2 bra 	$L__BB0_41;
	mul.wide.u32 	%rd27, %r428, 3200;
	mov.u64 	%rd28, precalc_xorwow_matrix;
	add.s64 	%rd7, %rd28, %rd27;
	cvt.u32.u64 	%r5, %rd6;
	mov.b32 	%r429, 0;
$L__BB0_4:
	mov.b32 	%r442, 0;
	mov.u32 	%r443, %r442;
	mov.u32 	%r444, %r442;
	mov.u32 	%r445, %r442;
	mov.u32 	%r446, %r442;
	mov.u32 	%r435, %r442;
$L__BB0_5:
	mul.wide.u32 	%rd29, %r435, 4;
	add.s64 	%rd30, %rd25, %rd29;
	ld.u32 	%r13, [%rd30+4];
	shl.b32 	%r14, %r435, 5;
	mov.b32 	%r441, 0;
$L__BB0_6:
	.pragma "nounroll";
	shr.u32 	%r227, %r13, %r441;
	and.b32  	%r228, %r227, 1;
	setp.eq.b32 	%p3, %r228, 1;
	not.pred 	%p4, %p3;
	add.s32 	%r229, %r14, %r441;
	mul.lo.s32 	%r230, %r229, 5;
	mul.wide.u32 	%rd31, %r230, 4;
	add.s64 	%rd8, %rd7, %rd31;
	@%p4 bra 	$L__BB0_8;
	ld.global.u32 	%r231, [%rd8];
	xor.b32  	%r446, %r446, %r231;
	ld.global.u32 	%r232, [%rd8+4];
	xor.b32  	%r445, %r445, %r232;
	ld.global.u32 	%r233, [%rd8+8];
	xor.b32  	%r444, %r444, %r233;
	ld.global.u32 	%r234, [%rd8+12];
	xor.b32  	%r443, %r443, %r234;
	ld.global.u32 	%r235, [%rd8+16];
	xor.b32  	%r442, %r442, %r235;
$L__BB0_8:
	and.b32  	%r237, %r227, 2;
	setp.eq.s32 	%p5, %r237, 0;
	@%p5 bra 	$L__BB0_10;
	ld.global.u32 	%r238, [%rd8+20];
	xor.b32  	%r446, %r446, %r238;
	ld.global.u32 	%r239, [%rd8+24];
	xor.b32  	%r445, %r445, %r239;
	ld.global.u32 	%r240, [%rd8+28];
	xor.b32  	%r444, %r444, %r240;
	ld.global.u32 	%r241, [%rd8+32];
	xor.b32  	%r443, %r443, %r241;
	ld.global.u32 	%r242, [%rd8+36];
	xor.b32  	%r442, %r442, %r242;
$L__BB0_10:
	and.b32  	%r244, %r227, 4;
	setp.eq.s32 	%p6, %r244, 0;
	@%p6 bra 	$L__BB0_12;
	ld.global.u32 	%r245, [%rd8+40];
	xor.b32  	%r446, %r446, %r245;
	ld.global.u32 	%r246, [%rd8+44];
	xor.b32  	%r445, %r445, %r246;
	ld.global.u32 	%r247, [%rd8+48];
	xor.b32  	%r444, %r444, %r247;
	ld.global.u32 	%r248, [%rd8+52];
	xor.b32  	%r443, %r443, %r248;
	ld.global.u32 	%r249, [%rd8+56];
	xor.b32  	%r442, %r442, %r249;
$L__BB0_12:
	and.b32  	%r251, %r227, 8;
	setp.eq.s32 	%p7, %r251, 0;
	@%p7 bra 	$L__BB0_14;
	ld.global.u32 	%r252, [%rd8+60];
	xor.b32  	%r446, %r446, %r252;
	ld.global.u32 	%r253, [%rd8+64];
	xor.b32  	%r445, %r445, %r253;
	ld.global.u32 	%r254, [%rd8+68];
	xor.b32  	%r444, %r444, %r254;
	ld.global.u32 	%r255, [%rd8+72];
	xor.b32  	%r443, %r443, %r255;
	ld.global.u32 	%r256, [%rd8+76];
	xor.b32  	%r442, %r442, %r256;
$L__BB0_14:
	and.b32  	%r258, %r227, 16;
	setp.eq.s32 	%p8, %r258, 0;
	@%p8 bra 	$L__BB0_16;
	ld.global.u32 	%r259, [%rd8+80];
	xor.b32  	%r446, %r446, %r259;
	ld.global.u32 	%r260, [%rd8+84];
	xor.b32  	%r445, %r445, %r260;
	ld.global.u32 	%r261, [%rd8+88];
	xor.b32  	%r444, %r444, %r261;
	ld.global.u32 	%r262, [%rd8+92];
	xor.b32  	%r443, %r443, %r262;
	ld.global.u32 	%r263, [%rd8+96];
	xor.b32  	%r442, %r442, %r263;
$L__BB0_16:
	and.b32  	%r265, %r227, 32;
	setp.eq.s32 	%p9, %r265, 0;
	@%p9 bra 	$L__BB0_18;
	ld.global.u32 	%r266, [%rd8+100];
	xor.b32  	%r446, %r446, %r266;
	ld.global.u32 	%r267, [%rd8+104];
	xor.b32  	%r445, %r445, %r267;
	ld.global.u32 	%r268, [%rd8+108];
	xor.b32  	%r444, %r444, %r268;
	ld.global.u32 	%r269, [%rd8+112];
	xor.b32  	%r443, %r443, %r269;
	ld.global.u32 	%r270, [%rd8+116];
	xor.b32  	%r442, %r442, %r270;
$L__BB0_18:
	and.b32  	%r272, %r227, 64;
	setp.eq.s32 	%p10, %r272, 0;
	@%p10 bra 	$L__BB0_20;
	ld.global.u32 	%r273, [%rd8+120];
	xor.b32  	%r446, %r446, %r273;
	ld.global.u32 	%r274, [%rd8+124];
	xor.b32  	%r445, %r445, %r274;
	ld.global.u32 	%r275, [%rd8+128];
	xor.b32  	%r444, %r444, %r275;
	ld.global.u32 	%r276, [%rd8+132];
	xor.b32  	%r443, %r443, %r276;
	ld.global.u32 	%r277, [%rd8+136];
	xor.b32  	%r442, %r442, %r277;
$L__BB0_20:
	and.b32  	%r279, %r227, 128;
	setp.eq.s32 	%p11, %r279, 0;
	@%p11 bra 	$L__BB0_22;
	ld.global.u32 	%r280, [%rd8+140];
	xor.b32  	%r446, %r446, %r280;
	ld.global.u32 	%r281, [%rd8+144];
	xor.b32  	%r445, %r445, %r281;
	ld.global.u32 	%r282, [%rd8+148];
	xor.b32  	%r444, %r444, %r282;
	ld.global.u32 	%r283, [%rd8+152];
	xor.b32  	%r443, %r443, %r283;
	ld.global.u32 	%r284, [%rd8+156];
	xor.b32  	%r442, %r442, %r284;
$L__BB0_22:
	and.b32  	%r286, %r227, 256;
	setp.eq.s32 	%p12, %r286, 0;
	@%p12 bra 	$L__BB0_24;
	ld.global.u32 	%r287, [%rd8+160];
	xor.b32  	%r446, %r446, %r287;
	ld.global.u32 	%r288, [%rd8+164];
	xor.b32  	%r445, %r445, %r288;
	ld.global.u32 	%r289, [%rd8+168];
	xor.b32  	%r444, %r444, %r289;
	ld.global.u32 	%r290, [%rd8+172];
	xor.b32  	%r443, %r443, %r290;
	ld.global.u32 	%r291, [%rd8+176];
	xor.b32  	%r442, %r442, %r291;
$L__BB0_24:
	and.b32  	%r293, %r227, 512;
	setp.eq.s32 	%p13, %r293, 0;
	@%p13 bra 	$L__BB0_26;
	ld.global.u32 	%r294, [%rd8+180];
	xor.b32  	%r446, %r446, %r294;
	ld.global.u32 	%r295, [%rd8+184];
	xor.b32  	%r445, %r445, %r295;
	ld.global.u32 	%r296, [%rd8+188];
	xor.b32  	%r444, %r444, %r296;
	ld.global.u32 	%r297, [%rd8+192];
	xor.b32  	%r443, %r443, %r297;
	ld.global.u32 	%r298, [%rd8+196];
	xor.b32  	%r442, %r442, %r298;
$L__BB0_26:
	and.b32  	%r300, %r227, 1024;
	setp.eq.s32 	%p14, %r300, 0;
	@%p14 bra 	$L__BB0_28;
	ld.global.u32 	%r301, [%rd8+200];
	xor.b32  	%r446, %r446, %r301;
	ld.global.u32 	%r302, [%rd8+204];
	xor.b32  	%r445, %r445, %r302;
	ld.global.u32 	%r303, [%rd8+208];
	xor.b32  	%r444, %r444, %r303;
	ld.global.u32 	%r304, [%rd8+212];
	xor.b32  	%r443, %r443, %r304;
	ld.global.u32 	%r305, [%rd8+216];
	xor.b32  	%r442, %r442, %r305;
$L__BB0_28:
	and.b32  	%r307, %r227, 2048;
	setp.eq.s32 	%p15, %r307, 0;
	@%p15 bra 	$L__BB0_30;
	ld.global.u32 	%r308, [%rd8+220];
	xor.b32  	%r446, %r446, %r308;
	ld.global.u32 	%r309, [%rd8+224];
	xor.b32  	%r445, %r445, %r309;
	ld.global.u32 	%r310, [%rd8+228];
	xor.b32  	%r444, %r444, %r310;
	ld.global.u32 	%r311, [%rd8+232];
	xor.b32  	%r443, %r443, %r311;
	ld.global.u32 	%r312, [%rd8+236];
	xor.b32  	%r442, %r442, %r312;
$L__BB0_30:
	and.b32  	%r314, %r227, 4096;
	setp.eq.s32 	%p16, %r314, 0;
	@%p16 bra 	$L__BB0_32;
	ld.global.u32 	%r315, [%rd8+240];
	xor.b32  	%r446, %r446, %r315;
	ld.global.u32 	%r316, [%rd8+244];
	xor.b32  	%r445, %r445, %r316;
	ld.global.u32 	%r317, [%rd8+248];
	xor.b32  	%r444, %r444, %r317;
	ld.global.u32 	%r318, [%rd8+252];
	xor.b32  	%r443, %r443, %r318;
	ld.global.u32 	%r319, [%rd8+256];
	xor.b32  	%r442, %r442, %r319;
$L__BB0_32:
	and.b32  	%r321, %r227, 8192;
	setp.eq.s32 	%p17, %r321, 0;
	@%p17 bra 	$L__BB0_34;
	ld.global.u32 	%r322, [%rd8+260];
	xor.b32  	%r446, %r446, %r322;
	ld.global.u32 	%r323, [%rd8+264];
	xor.b32  	%r445, %r445, %r323;
	ld.global.u32 	%r324, [%rd8+268];
	xor.b32  	%r444, %r444, %r324;
	ld.global.u32 	%r325, [%rd8+272];
	xor.b32  	%r443, %r443, %r325;
	ld.global.u32 	%r326, [%rd8+276];
	xor.b32  	%r442, %r442, %r326;
$L__BB0_34:
	and.b32  	%r328, %r227, 16384;
	setp.eq.s32 	%p18, %r328, 0;
	@%p18 bra 	$L__BB0_36;
	ld.global.u32 	%r329, [%rd8+280];
	xor.b32  	%r446, %r446, %r329;
	ld.global.u32 	%r330, [%rd8+284];
	xor.b32  	%r445, %r445, %r330;
	ld.global.u32 	%r331, [%rd8+288];
	xor.b32  	%r444, %r444, %r331;
	ld.global.u32 	%r332, [%rd8+292];
	xor.b32  	%r443, %r443, %r332;
	ld.global.u32 	%r333, [%rd8+296];
	xor.b32  	%r442, %r442, %r333;
$L__BB0_36:
	and.b32  	%r335, %r227, 32768;
	setp.eq.s32 	%p19, %r335, 0;
	@%p19 bra 	$L__BB0_38;
	ld.global.u32 	%r336, [%rd8+300];
	xor.b32  	%r446, %r446, %r336;
	ld.global.u32 	%r337, [%rd8+304];
	xor.b32  	%r445, %r445, %r337;
	ld.global.u32 	%r338, [%rd8+308];
	xor.b32  	%r444, %r444, %r338;
	ld.global.u32 	%r339, [%rd8+312];
	xor.b32  	%r443, %r443, %r339;
	ld.global.u32 	%r340, [%rd8+316];
	xor.b32  	%r442, %r442, %r340;
$L__BB0_38:
	add.s32 	%r441, %r441, 16;
	setp.ne.s32 	%p20, %r441, 32;
	@%p20 bra 	$L__BB0_6;
	mad.lo.s32 	%r341, %r435, -31, %r14;
	add.s32 	%r435, %r341, 1;
	setp.ne.s32 	%p21, %r435, 5;
	@%p21 bra 	$L__BB0_5;
	st.u32 	[%rd25+4], %r446;
	st.u32 	[%rd25+8], %r445;
	st.u32 	[%rd25+12], %r444;
	st.u32 	[%rd25+16], %r443;
	st.u32 	[%rd25+20], %r442;
	add.s32 	%r429, %r429, 1;
	setp.lt.u32 	%p22, %r429, %r5;
	@%p22 bra 	$L__BB0_4;
$L__BB0_41:
	shr.u64 	%rd9, %rd138, 2;
	add.s32 	%r428, %r428, 1;
	setp.gt.u64 	%p23, %rd138, 3;
	mov.u64 	%rd138, %rd9;
	@%p23 bra 	$L__BB0_2;
$L__BB0_42:
	mov.b32 	%r342, 0;
	st.v2.u32 	[%rd25+24], {%r342, %r342};
	st.u32 	[%rd25+32], %r342;
	mov.b64 	%rd32, 0;
	st.u64 	[%rd25+40], %rd32;
	shl.b32 	%r343, %r1, 6;
	mov.u32 	%r344, _ZZ55parallel_iterative_improvement_algorithm_in_parallelismyE5nodes;
	add.s32 	%r185, %r344, %r343;
	shl.b32 	%r345, %r2, 3;
	add.s32 	%r186, %r185, %r345;
	st.shared.u64 	[%r186], %rd24;
	ld.v2.u32 	{%r346, %r347}, [%rd24];
	st.local.v4.u32 	[%rd1], {%r1, %r2, %r346, %r347};
	mov.u64 	%rd33, $str$1;
	cvta.global.u64 	%rd34, %rd33;
	{ // callseq 2, 0
	.param .b64 param0;
	st.param.b64 	[param0], %rd34;
	.param .b64 param1;
	st.param.b64 	[param1], %rd23;
	.param .b32 retval0;
	call.uni (retval0), 
	vprintf, 
	(
	param0, 
	param1
	);
	ld.param.b32 	%r348, [retval0];
	} // callseq 2
	bar.sync 	0;
	setp.gt.u32 	%p24, %r1, 6;
	@%p24 bra 	$L__BB0_44;
	ld.shared.u64 	%rd39, [%r186+64];
	ld.shared.u64 	%rd40, [%r186];
	st.u64 	[%rd40+16], %rd39;
	ld.shared.u64 	%rd41, [%r186];
	ld.u64 	%rd42, [%rd41+16];
	ld.u32 	%r350, [%rd42+8];
	st.u32 	[%rd41+8], %r350;
	ld.shared.u64 	%rd43, [%r186];
	ld.v2.u32 	{%r351, %r352}, [%rd43];
	ld.u64 	%rd44, [%rd43+16];
	ld.v2.u32 	{%r353, %r354}, [%rd44];
	st.local.v4.u32 	[%rd1], {%r351, %r352, %r353, %r354};
	mov.u64 	%rd45, $str$2;
	cvta.global.u64 	%rd46, %rd45;
	{ // callseq 3, 0
	.param .b64 param0;
	st.param.b64 	[param0], %rd46;
	.param .b64 param1;
	st.param.b64 	[param1], %rd23;
	.param .b32 retval0;
	call.uni (retval0), 
	vprintf, 
	(
	param0, 
	param1
	);
	ld.param.b32 	%r355, [retval0];
	} // callseq 3
	bra.uni 	$L__BB0_45;
$L__BB0_44:
	ld.shared.u64 	%rd36, [%r186];
	mov.b64 	%rd37, 0;
	st.u64 	[%rd36+16], %rd37;
	ld.shared.u64 	%rd38, [%r186];
	st.u32 	[%rd38+8], %r2;
$L__BB0_45:
	bar.sync 	0;
	setp.ne.s32 	%p25, %r2, %r1;
	setp.eq.s32 	%p26, %r2, 8;
	or.pred  	%p27, %p25, %p26;
	@%p27 bra 	$L__BB0_48;
	cvt.rn.f32.u32 	%f1, %r1;
	add.s32 	%r191, %r185, %r209;
	ld.shared.u64 	%rd48, [%r191];
	ld.u64 	%rd49, [%rd48+24];
	ld.v2.u32 	{%r358, %r359}, [%rd49];
	shr.u32 	%r360, %r359, 2;
	xor.b32  	%r361, %r360, %r359;
	ld.v2.u32 	{%r362, %r363}, [%rd49+8];
	ld.v2.u32 	{%r364, %r365}, [%rd49+16];
	st.v2.u32 	[%rd49+8], {%r363, %r364};
	shl.b32 	%r366, %r365, 4;
	shl.b32 	%r367, %r361, 1;
	xor.b32  	%r368, %r367, %r366;
	xor.b32  	%r369, %r368, %r361;
	xor.b32  	%r370, %r369, %r365;
	st.v2.u32 	[%rd49+16], {%r365, %r370};
	add.s32 	%r371, %r358, 362437;
	st.v2.u32 	[%rd49], {%r371, %r362};
	add.s32 	%r372, %r370, %r371;
	cvt.rn.f32.u32 	%f2, %r372;
	fma.rn.f32 	%f3, %f2, 0f2F800000, 0f2F000000;
	sub.s32 	%r373, 8, %r1;
	cvt.rn.f32.s32 	%f4, %r373;
	fma.rn.f32 	%f5, %f3, %f4, %f1;
	cvt.rzi.s32.f32 	%r192, %f5;
	st.local.v2.u32 	[%rd1], {%r192, %r1};
	mov.u64 	%rd50, $str$3;
	cvta.global.u64 	%rd51, %rd50;
	{ // callseq 4, 0
	.param .b64 param0;
	st.param.b64 	[param0], %rd51;
	.param .b64 param1;
	st.param.b64 	[param1], %rd23;
	.param .b32 retval0;
	call.uni (retval0), 
	vprintf, 
	(
	param0, 
	param1
	);
	ld.param.b32 	%r374, [retval0];
	} // callseq 4
	setp.eq.s32 	%p28, %r192, %r1;
	@%p28 bra 	$L__BB0_48;
	ld.shared.u64 	%rd53, [%r191];
	ld.u64 	%rd54, [%rd53+16];
	shl.b32 	%r376, %r192, 3;
	add.s32 	%r377, %r185, %r376;
	ld.shared.u64 	%rd55, [%r377];
	ld.u64 	%rd56, [%rd55+16];
	st.u64 	[%rd53+16], %rd56;
	ld.shared.u64 	%rd57, [%r377];
	st.u64 	[%rd57+16], %rd54;
	ld.shared.u64 	%rd58, [%r191];
	ld.u64 	%rd59, [%rd58+16];
	ld.v2.u32 	{%r378, %r379}, [%rd59];
	ld.shared.u64 	%rd60, [%r377];
	ld.u64 	%rd61, [%rd60+16];
	ld.v2.u32 	{%r380, %r381}, [%rd61];
	st.local.v4.u32 	[%rd1], {%r1, %r1, %r378, %r379};
	st.local.v4.u32 	[%rd1+16], {%r1, %r192, %r380, %r381};
	mov.u64 	%rd62, $str$4;
	cvta.global.u64 	%rd63, %rd62;
	{ // callseq 5, 0
	.param .b64 param0;
	st.param.b64 	[param0], %rd63;
	.param .b64 param1;
	st.param.b64 	[param1], %rd23;
	.param .b32 retval0;
	call.uni (retval0), 
	vprintf, 
	(
	param0, 
	param1
	);
	ld.param.b32 	%r382, [retval0];
	} // callseq 5
$L__BB0_48:
	bar.sync 	0;
	ld.shared.u64 	%rd66, [%r186];
	ld.u32 	%r522, [%rd66+8];
	ld.u64 	%rd10, [%rd66+16];
	setp.eq.s64 	%p29, %rd10, 0;
	mov.b64 	%rd139, 0;
	@%p29 bra 	$L__BB0_50;
	ld.u32 	%r522, [%rd10+8];
	ld.u64 	%rd139, [%rd10+16];
$L__BB0_50:
	bar.sync 	0;
	ld.shared.u64 	%rd68, [%r186];
	st.u32 	[%rd68+8], %r522;
	ld.shared.u64 	%rd69, [%r186];
	st.u64 	[%rd69+16], %rd139;
	bar.sync 	0;
	ld.shared.u64 	%rd70, [%r186];
	ld.u32 	%r523, [%rd70+8];
	ld.u64 	%rd13, [%rd70+16];
	setp.eq.s64 	%p30, %rd13, 0;
	mov.b64 	%rd140, 0;
	@%p30 bra 	$L__BB0_52;
	ld.u32 	%r523, [%rd13+8];
	ld.u64 	%rd140, [%rd13+16];
$L__BB0_52:
	bar.sync 	0;
	ld.shared.u64 	%rd72, [%r186];
	st.u32 	[%rd72+8], %r523;
	ld.shared.u64 	%rd73, [%r186];
	st.u64 	[%rd73+16], %rd140;
	bar.sync 	0;
	ld.shared.u64 	%rd74, [%r186];
	ld.u32 	%r524, [%rd74+8];
	ld.u64 	%rd16, [%rd74+16];
	setp.eq.s64 	%p31, %rd16, 0;
	mov.b64 	%rd141, 0;
	@%p31 bra 	$L__BB0_54;
	ld.u32 	%r524, [%rd16+8];
	ld.u64 	%rd141, [%rd16+16];
$L__BB0_54:
	bar.sync 	0;
	ld.shared.u64 	%rd75, [%r186];
	st.u32 	[%rd75+8], %r524;
	ld.shared.u64 	%rd76, [%r186];
	st.u64 	[%rd76+16], %rd141;
	bar.sync 	0;
	setp.ne.s32 	%p32, %r1, 0;
	add.s32 	%r202, %r344, %r345;
	@%p32 bra 	$L__BB0_56;
	ld.shared.u64 	%rd77, [%r202];
	ld.u32 	%r386, [%rd77+8];
	st.local.v2.u32 	[%rd1], {%r2, %r386};
	mov.u64 	%rd78, $str$5;
	cvta.global.u64 	%rd79, %rd78;
	{ // callseq 6, 0
	.param .b64 param0;
	st.param.b64 	[param0], %rd79;
	.param .b64 param1;
	st.param.b64 	[param1], %rd23;
	.param .b32 retval0;
	call.uni (retval0), 
	vprintf, 
	(
	param0, 
	param1
	);
	ld.param.b32 	%r387, [retval0];
	} // callseq 6
	ld.shared.u64 	%rd81, [%r202];
	ld.u32 	%r389, [%rd81+8];
	mad.lo.s32 	%r390, %r2, 56, %r202;
	shl.b32 	%r391, %r389, 3;
	add.s32 	%r392, %r390, %r391;
	ld.shared.u64 	%rd82, [%r392];
	mov.b16 	%rs2, 1;
	st.u8 	[%rd82+33], %rs2;
	ld.shared.u64 	%rd83, [%r392];
	st.u8 	[%rd83+32], %rs2;
$L__BB0_56:
	bar.sync 	0;
	ld.shared.u64 	%rd19, [%r186];
	ld.u8 	%rs3, [%rd19+33];
	setp.eq.s16 	%p33, %rs3, 0;
	@%p33 bra 	$L__BB0_59;
	ld.u8 	%rs4, [%rd19+32];
	setp.eq.s16 	%p34, %rs4, 0;
	@%p34 bra 	$L__BB0_59;
	st.local.v2.u32 	[%rd1], {%r1, %r2};
	mov.u64 	%rd84, $str$6;
	cvta.global.u64 	%rd85, %rd84;
	{ // callseq 7, 0
	.param .b64 param0;
	st.param.b64 	[param0], %rd85;
	.param .b64 param1;
	st.param.b64 	[param1], %rd23;
	.param .b32 retval0;
	call.uni (retval0), 
	vprintf, 
	(
	param0, 
	param1
	);
	ld.param.b32 	%r393, [retval0];
	} // callseq 7
$L__BB0_59:
	mul.wide.u32 	%rd87, %r1, 64;
	mov.u64 	%rd88, rank_matrix;
	add.s64 	%rd89, %rd88, %rd87;
	mul.wide.u32 	%rd90, %r2, 8;
	add.s64 	%rd20, %rd89, %rd90;
	bar.sync 	0;
	ld.shared.u64 	%rd91, [%r186];
	ld.u8 	%rs5, [%rd91+33];
	setp.eq.s16 	%p35, %rs5, 0;
	@%p35 bra 	$L__BB0_64;
	setp.gt.u32 	%p36, %r2, 6;
	@%p36 bra 	$L__BB0_62;
	ld.shared.u64 	%rd92, [%r186+8];
	mov.b16 	%rs6, 1;
	st.u8 	[%rd92+33], %rs6;
	ld.const.u32 	%r395, [%rd20];
	ld.shared.u64 	%rd93, [%r186+8];
	st.u32 	[%rd93+44], %r395;
	ld.const.u32 	%r396, [%rd20+4];
	ld.shared.u64 	%rd94, [%r186+8];
	st.u32 	[%rd94+48], %r396;
$L__BB0_62:
	setp.eq.s32 	%p37, %r2, 0;
	@%p37 bra 	$L__BB0_64;
	ld.shared.u64 	%rd95, [%r186+-8];
	mov.b16 	%rs7, 1;
	st.u8 	[%rd95+33], %rs7;
	ld.const.u32 	%r397, [%rd20];
	ld.shared.u64 	%rd96, [%r186+-8];
	st.u32 	[%rd96+44], %r397;
	ld.const.u32 	%r398, [%rd20+4];
	ld.shared.u64 	%rd97, [%r186+-8];
	st.u32 	[%rd97+48], %r398;
$L__BB0_64:
	ld.shared.u64 	%rd98, [%r186];
	ld.u8 	%rs8, [%rd98+32];
	setp.eq.s16 	%p38, %rs8, 0;
	add.s32 	%r207, %r202, %r343;
	@%p38 bra 	$L__BB0_69;
	setp.gt.u32 	%p39, %r1, 6;
	@%p39 bra 	$L__BB0_67;
	ld.shared.u64 	%rd99, [%r207+64];
	mov.b16 	%rs9, 1;
	st.u8 	[%rd99+32], %rs9;
	ld.const.u32 	%r400, [%rd20];
	ld.shared.u64 	%rd100, [%r207+64];
	st.u32 	[%rd100+36], %r400;
	ld.const.u32 	%r401, [%rd20+4];
	ld.shared.u64 	%rd101, [%r207+64];
	st.u32 	[%rd101+40], %r401;
$L__BB0_67:
	setp.eq.s32 	%p40, %r1, 0;
	@%p40 bra 	$L__BB0_69;
	ld.shared.u64 	%rd102, [%r207+-64];
	mov.b16 	%rs10, 1;
	st.u8 	[%rd102+32], %rs10;
	ld.const.u32 	%r402, [%rd20];
	ld.shared.u64 	%rd103, [%r207+-64];
	st.u32 	[%rd103+36], %r402;
	ld.const.u32 	%r403, [%rd20+4];
	ld.shared.u64 	%rd104, [%r207+-64];
	st.u32 	[%rd104+40], %r403;
$L__BB0_69:
	bar.sync 	0;
	ld.shared.u64 	%rd105, [%r186];
	ld.u8 	%rs11, [%rd105+33];
	setp.eq.s16 	%p41, %rs11, 0;
	@%p41 bra 	$L__BB0_74;
	setp.gt.u32 	%p42, %r2, 5;
	@%p42 bra 	$L__BB0_72;
	ld.shared.u64 	%rd106, [%r186+16];
	mov.b16 	%rs12, 1;
	st.u8 	[%rd106+33], %rs12;
	ld.const.u32 	%r404, [%rd20];
	ld.shared.u64 	%rd107, [%r186+16];
	st.u32 	[%rd107+44], %r404;
	ld.const.u32 	%r405, [%rd20+4];
	ld.shared.u64 	%rd108, [%r186+16];
	st.u32 	[%rd108+48], %r405;
$L__BB0_72:
	setp.lt.u32 	%p43, %r2, 2;
	@%p43 bra 	$L__BB0_74;
	ld.shared.u64 	%rd109, [%r186+-16];
	mov.b16 	%rs13, 1;
	st.u8 	[%rd109+33], %rs13;
	ld.const.u32 	%r406, [%rd20];
	ld.shared.u64 	%rd110, [%r186+-16];
	st.u32 	[%rd110+44], %r406;
	ld.const.u32 	%r407, [%rd20+4];
	ld.shared.u64 	%rd111, [%r186+-16];
	st.u32 	[%rd111+48], %r407;
$L__BB0_74:
	ld.shared.u64 	%rd112, [%r186];
	ld.u8 	%rs14, [%rd112+32];
	setp.eq.s16 	%p44, %rs14, 0;
	@%p44 bra 	$L__BB0_79;
	setp.gt.u32 	%p45, %r1, 5;
	@%p45 bra 	$L__BB0_77;
	ld.shared.u64 	%rd113, [%r207+128];
	mov.b16 	%rs15, 1;
	st.u8 	[%rd113+32], %rs15;
	ld.const.u32 	%r408, [%rd20];
	ld.shared.u64 	%rd114, [%r207+128];
	st.u32 	[%rd114+36], %r408;
	ld.const.u32 	%r409, [%rd20+4];
	ld.shared.u64 	%rd115, [%r207+128];
	st.u32 	[%rd115+40], %r409;
$L__BB0_77:
	setp.lt.u32 	%p46, %r1, 2;
	@%p46 bra 	$L__BB0_79;
	ld.shared.u64 	%rd116, [%r207+-128];
	mov.b16 	%rs16, 1;
	st.u8 	[%rd116+32], %rs16;
	ld.const.u32 	%r410, [%rd20];
	ld.shared.u64 	%rd117, [%r207+-128];
	st.u32 	[%rd117+36], %r410;
	ld.const.u32 	%r411, [%rd20+4];
	ld.shared.u64 	%rd118, [%r207+-128];
	st.u32 	[%rd118+40], %r411;
$L__BB0_79:
	bar.sync 	0;
	ld.shared.u64 	%rd119, [%r186];
	ld.u8 	%rs17, [%rd119+33];
	setp.eq.s16 	%p47, %rs17, 0;
	@%p47 bra 	$L__BB0_83;
	setp.gt.u32 	%p48, %r2, 3;
	@%p48 bra 	$L__BB0_82;
	ld.shared.u64 	%rd123, [%r186+32];
	mov.b16 	%rs19, 1;
	st.u8 	[%rd123+33], %rs19;
	ld.const.u32 	%r414, [%rd20];
	ld.shared.u64 	%rd124, [%r186+32];
	st.u32 	[%rd124+44], %r414;
	ld.const.u32 	%r415, [%rd20+4];
	ld.shared.u64 	%rd125, [%r186+32];
	st.u32 	[%rd125+48], %r415;
	bra.uni 	$L__BB0_83;
$L__BB0_82:
	ld.shared.u64 	%rd120, [%r186+-32];
	mov.b16 	%rs18, 1;
	st.u8 	[%rd120+33], %rs18;
	ld.const.u32 	%r412, [%rd20];
	ld.shared.u64 	%rd121, [%r186+-32];
	st.u32 	[%rd121+44], %r412;
	ld.const.u32 	%r413, [%rd20+4];
	ld.shared.u64 	%rd122, [%r186+-32];
	st.u32 	[%rd122+48], %r413;
$L__BB0_83:
	ld.shared.u64 	%rd126, [%r186];
	ld.u8 	%rs20, [%rd126+32];
	setp.eq.s16 	%p49, %rs20, 0;
	@%p49 bra 	$L__BB0_87;
	setp.gt.u32 	%p50, %r1, 3;
	@%p50 bra 	$L__BB0_86;
	ld.shared.u64 	%rd130, [%r207+256];
	mov.b16 	%rs22, 1;
	st.u8 	[%rd130+32], %rs22;
	ld.const.u32 	%r418, [%rd20];
	ld.shared.u64 	%rd131, [%r207+256];
	st.u32 	[%rd131+36], %r418;
	ld.const.u32 	%r419, [%rd20+4];
	ld.shared.u64 	%rd132, [%r207+256];
	st.u32 	[%rd132+40], %r419;
	bra.uni 	$L__BB0_87;
$L__BB0_86:
	ld.shared.u64 	%rd127, [%r207+-256];
	mov.b16 	%rs21, 1;
	st.u8 	[%rd127+32], %rs21;
	ld.const.u32 	%r416, [%rd20];
	ld.shared.u64 	%rd128, [%r207+-256];
	st.u32 	[%rd128+36], %r416;
	ld.const.u32 	%r417, [%rd20+4];
	ld.shared.u64 	%rd129, [%r207+-256];
	st.u32 	[%rd129+40], %r417;
$L__BB0_87:
	bar.sync 	0;
	ld.const.u32 	%r208, [%rd20];
	ld.shared.u64 	%rd21, [%r186];
	ld.u32 	%r420, [%rd21+44];
	setp.ge.s32 	%p51, %r208, %r420;
	@%p51 bra 	$L__BB0_89;
	ld.const.u32 	%r421, [%rd20+4];
	ld.u32 	%r422, [%rd21+48];
	setp.lt.s32 	%p52, %r421, %r422;
	@%p52 bra 	$L__BB0_91;
$L__BB0_89:
	ld.u32 	%r423, [%rd21+36];
	setp.ge.s32 	%p53, %r208, %r423;
	@%p53 bra 	$L__BB0_92;
	ld.const.u32 	%r424, [%rd20+4];
	ld.u32 	%r425, [%rd21+40];
	setp.ge.s32 	%p54, %r424, %r425;
	@%p54 bra 	$L__BB0_92;
$L__BB0_91:
	st.local.v2.u32 	[%rd1], {%r1, %r2};
	mov.u64 	%rd133, $str$7;
	cvta.global.u64 	%rd134, %rd133;
	{ // callseq 8, 0
	.param .b64 param0;
	st.param.b64 	[param0], %rd134;
	.param .b64 param1;
	st.param.b64 	[param1], %rd23;
	.param .b32 retval0;
	call.uni (retval0), 
	vprintf, 
	(
	param0, 
	param1
	);
	ld.param.b32 	%r426, [retval0];
	} // callseq 8
	ld.shared.u64 	%rd136, [%r186];
	mov.b16 	%rs24, 0;
	st.u8 	[%rd136+52], %rs24;
	bra.uni 	$L__BB0_93;
$L__BB0_92:
	mov.b16 	%rs23, 1;
	st.u8 	[%rd21+52], %rs23;
$L__BB0_93:
	ld.shared.u64 	%rd137, [%r186];
	{ // callseq 9, 0
	.param .b64 param0;
	st.param.b64 	[param0], %rd137;
	call.uni 
	free, 
	(
	param0
	);
	} // callseq 9
	ret;

}


// ===== COMPILED SASS (sm_100) =====

	.target	sm_100

	.elftype	@"ET_EXEC"


//--------------------- .note.nv.tkinfo           --------------------------
	.section	.note.nv.tkinfo,"",@"SHT_NOTE"
	.sectionflags	@"SHF_NOTE_NV_TKINFO"
	.tkinfo
        /*0018*/ 	.word	0x00000002
        /*0030*/ 	.string	""
        /*0030*/ 	.string	"ptxas"
        /*0030*/ 	.string	"Cuda compilation tools, release 13.0, V13.0.88"
        /*0030*/ 	.string	"Build cuda_13.0.r13.0/compiler.36424714_0"
        /*0030*/ 	.string	"-arch sm_100 -m 64 "



//--------------------- .note.nv.cuinfo           --------------------------
	.section	.note.nv.cuinfo,"",@"SHT_NOTE"
	.sectionflags	@"SHF_NOTE_NV_CUINFO"
        /*0018*/ 	.short	0x0002
        /*001a*/ 	.short	0x0064
        /*001c*/ 	.short	0x0082
	.zero		2


//--------------------- .nv.info                  --------------------------
	.section	.nv.info,"",@"SHT_CUDA_INFO"
	.align	4


	//----- nvinfo : EIATTR_REGCOUNT
	.align		4
        /*0000*/ 	.byte	0x04, 0x2f
        /*0002*/ 	.short	(.L_18 - .L_17)
	.align		4
.L_17:
        /*0004*/ 	.word	index@(_Z55parallel_iterative_improvement_algorithm_in_parallelismy)
        /*0008*/ 	.word	0x00000027


	//----- nvinfo : EIATTR_FRAME_SIZE
	.align		4
.L_18:
        /*000c*/ 	.byte	0x04, 0x11
        /*000e*/ 	.short	(.L_20 - .L_19)
	.align		4
.L_19:
        /*0010*/ 	.word	index@(_Z55parallel_iterative_improvement_algorithm_in_parallelismy)
        /*0014*/ 	.word	0x00000020


	//----- nvinfo : EIATTR_MIN_STACK_SIZE
	.align		4
.L_20:
        /*0018*/ 	.byte	0x04, 0x12
        /*001a*/ 	.short	(.L_22 - .L_21)
	.align		4
.L_21:
        /*001c*/ 	.word	index@(_Z55parallel_iterative_improvement_algorithm_in_parallelismy)
        /*0020*/ 	.word	0x00000020
.L_22:


//--------------------- .nv.compat                --------------------------
	.section	.nv.compat,"",@"SHT_CUDA_COMPAT_INFO"
	.align	4
        /*0000*/ 	.byte	0x02, 0x09, 0x00, 0x00, 0x02, 0x02, 0x01, 0x00, 0x02, 0x05, 0x05, 0x00, 0x03, 0x07, 0x01, 0x01
        /*0010*/ 	.byte	0x02, 0x03, 0x00, 0x00, 0x02, 0x06, 0x01, 0x00, 0x04, 0x0b, 0x08, 0x00, 0x09, 0x00, 0x00, 0x00
        /*0020*/ 	.byte	0x00, 0x00, 0x00, 0x00


//--------------------- .nv.info._Z55parallel_iterative_improvement_algorithm_in_parallelismy --------------------------
	.section	.nv.info._Z55parallel_iterative_improvement_algorithm_in_parallelismy,"",@"SHT_CUDA_INFO"
	.sectionflags	@""
	.align	4


	//----- nvinfo : EIATTR_CUDA_API_VERSION
	.align		4
        /*0000*/ 	.byte	0x04, 0x37
        /*0002*/ 	.short	(.L_24 - .L_23)
.L_23:
        /*0004*/ 	.word	0x00000082


	//----- nvinfo : EIATTR_KPARAM_INFO
	.align		4
.L_24:
        /*0008*/ 	.byte	0x04, 0x17
        /*000a*/ 	.short	(.L_26 - .L_25)
.L_25:
        /*000c*/ 	.word	0x00000000
        /*0010*/ 	.short	0x0000
        /*0012*/ 	.short	0x0000
        /*0014*/ 	.byte	0x00, 0xf0, 0x21, 0x00


	//----- nvinfo : EIATTR_SPARSE_MMA_MASK
	.align		4
.L_26:
        /*0018*/ 	.byte	0x03, 0x50
        /*001a*/ 	.short	0x0000


	//----- nvinfo : EIATTR_MAXREG_COUNT
	.align		4
        /*001c*/ 	.byte	0x03, 0x1b
        /*001e*/ 	.short	0x00ff


	//----- nvinfo : EIATTR_NUM_BARRIERS
	.align		4
        /*0020*/ 	.byte	0x02, 0x4c
        /*0022*/ 	.byte	0x01
	.zero		1


	//----- nvinfo : EIATTR_EXTERNS
	.align		4
        /*0024*/ 	.byte	0x04, 0x0f
        /*0026*/ 	.short	(.L_28 - .L_27)


	//   ....[0]....
	.align		4
.L_27:
        /*0028*/ 	.word	index@(malloc)


	//   ....[1]....
	.align		4
        /*002c*/ 	.word	index@(vprintf)


	//   ....[2]....
	.align		4
        /*0030*/ 	.word	index@(free)


	//----- nvinfo : EIATTR_MERCURY_ISA_VERSION
	.align		4
.L_28:
        /*0034*/ 	.byte	0x03, 0x5f
        /*0036*/ 	.short	0x0101


	//----- nvinfo : EIATTR_VRC_CTA_INIT_COUNT
	.align		4
        /*0038*/ 	.byte	0x02, 0x4a
	.zero		1
	.zero		1


	//----- nvinfo : EIATTR_SYSCALL_OFFSETS
	.align		4
        /*003c*/ 	.byte	0x04, 0x46
        /*003e*/ 	.short	(.L_30 - .L_29)


	//   ....[0]....
.L_29:
        /*0040*/ 	.word	0x000000b0


	//   ....[1]....
        /*0044*/ 	.word	0x00000150


	//   ....[2]....
        /*0048*/ 	.word	0x00001cd0


	//   ....[3]....
        /*004c*/ 	.word	0x00001e90


	//   ....[4]....
        /*0050*/ 	.word	0x00002230


	//   ....[5]....
        /*0054*/ 	.word	0x00002450


	//   ....[6]....
        /*0058*/ 	.word	0x00002a70


	//   ....[7]....
        /*005c*/ 	.word	0x00002c90


	//   ....[8]....
        /*0060*/ 	.word	0x00003b30


	//   ....[9]....
        /*0064*/ 	.word	0x00003c20


	//----- nvinfo : EIATTR_EXIT_INSTR_OFFSETS
	.align		4
.L_30:
        /*0068*/ 	.byte	0x04, 0x1c
        /*006a*/ 	.short	(.L_32 - .L_31)


	//   ....[0]....
.L_31:
        /*006c*/ 	.word	0x00003c30


	//----- nvinfo : EIATTR_CRS_STACK_SIZE
	.align		4
.L_32:
        /*0070*/ 	.byte	0x04, 0x1e
        /*0072*/ 	.short	(.L_34 - .L_33)
.L_33:
        /*0074*/ 	.word	0x00000000


	//----- nvinfo : EIATTR_CBANK_PARAM_SIZE
	.align		4
.L_34:
        /*0078*/ 	.byte	0x03, 0x19
        /*007a*/ 	.short	0x0008


	//----- nvinfo : EIATTR_PARAM_CBANK
	.align		4
        /*007c*/ 	.byte	0x04, 0x0a
        /*007e*/ 	.short	(.L_36 - .L_35)
	.align		4
.L_35:
        /*0080*/ 	.word	index@(.nv.constant0._Z55parallel_iterative_improvement_algorithm_in_parallelismy)
        /*0084*/ 	.short	0x0380
        /*0086*/ 	.short	0x0008


	//----- nvinfo : EIATTR_SW_WAR
	.align		4
.L_36:
        /*0088*/ 	.byte	0x04, 0x36
        /*008a*/ 	.short	(.L_38 - .L_37)
.L_37:
        /*008c*/ 	.word	0x00000008
.L_38:


//--------------------- .nv.callgraph             --------------------------
	.section	.nv.callgraph,"",@"SHT_CUDA_CALLGRAPH"
	.align	4
	.sectionentsize	8
	.align		4
        /*0000*/ 	.word	0x00000000
	.align		4
        /*0004*/ 	.word	0xffffffff
	.align		4
        /*0008*/ 	.word	index@(_Z55parallel_iterative_improvement_algorithm_in_parallelismy)
	.align		4
        /*000c*/ 	.word	index@(free)
	.align		4
        /*0010*/ 	.word	index@(_Z55parallel_iterative_improvement_algorithm_in_parallelismy)
	.align		4
        /*0014*/ 	.word	index@(vprintf)
	.align		4
        /*0018*/ 	.word	index@(_Z55parallel_iterative_improvement_algorithm_in_parallelismy)
	.align		4
        /*001c*/ 	.word	index@(malloc)
	.align		4
        /*0020*/ 	.word	0x00000000
	.align		4
        /*0024*/ 	.word	0xfffffffe
	.align		4
        /*0028*/ 	.word	0x00000000
	.align		4
        /*002c*/ 	.word	0xfffffffd
	.align		4
        /*0030*/ 	.word	0x00000000
	.align		4
        /*0034*/ 	.word	0xfffffffc


//--------------------- .nv.constant4             --------------------------
	.section	.nv.constant4,"a",@progbits
	.align	8
	.align		8
.nv.constant4:
        /*0000*/ 	.dword	malloc
	.align		8
        /*0008*/ 	.dword	vprintf
	.align		8
        /*0010*/ 	.dword	free
	.align		8
        /*0018*/ 	.dword	precalc_xorwow_matrix
	.align		8
        /*0020*/ 	.dword	precalc_xorwow_offset_matrix
	.align		8
        /*0028*/ 	.dword	mrg32k3aM1
	.align		8
        /*0030*/ 	.dword	mrg32k3aM2
	.align		8
        /*0038*/ 	.dword	mrg32k3aM1SubSeq
	.align		8
        /*0040*/ 	.dword	mrg32k3aM2SubSeq
	.align		8
        /*0048*/ 	.dword	mrg32k3aM1Seq
	.align		8
        /*0050*/ 	.dword	mrg32k3aM2Seq
	.align		8
        /*0058*/ 	.dword	$str$1
	.align		8
        /*0060*/ 	.dword	$str$2
	.align		8
        /*0068*/ 	.dword	$str$3
	.align		8
        /*0070*/ 	.dword	$str$4
	.align		8
        /*0078*/ 	.dword	$str$5
	.align		8
        /*0080*/ 	.dword	$str$6
	.align		8
        /*0088*/ 	.dword	$str$7


//--------------------- .nv.constant3             --------------------------
	.section	.nv.constant3,"a",@progbits
	.align	8
.nv.constant3:
	.type		__cr_lgamma_table,@object
	.size		__cr_lgamma_table,(rank_matrix - __cr_lgamma_table)
__cr_lgamma_table:
        /*0000*/ 	.byte	0x00, 0x00, 0x00, 0x00, 0x00, 0x00, 0x00, 0x00, 0x00, 0x00, 0x00, 0x00, 0x00, 0x00, 0x00, 0x00
        /*0010*/ 	.byte	0xef, 0x39, 0xfa, 0xfe, 0x42, 0x2e, 0xe6, 0x3f, 0x02, 0x20, 0x2a, 0xfa, 0x0b, 0xab, 0xfc, 0x3f
        /*0020*/ 	.byte	0xf9, 0x2c, 0x92, 0x7c, 0xa7, 0x6c, 0x09, 0x40, 0xc9, 0x79, 0x44, 0x3c, 0x64, 0x26, 0x13, 0x40
        /*0030*/ 	.byte	0xca, 0x01, 0xcf, 0x3a, 0x27, 0x51, 0x1a, 0x40, 0x30, 0xcc, 0x2d, 0xf3, 0xe1, 0x0c, 0x21, 0x40
        /*0040*/ 	.byte	0x0d, 0xb7, 0xfc, 0x82, 0x8e, 0x35, 0x25, 0x40
	.type		rank_matrix,@object
	.size		rank_matrix,(.L_9 - rank_matrix)
rank_matrix:
        /*0048*/ 	.byte	0x00, 0x00, 0x00, 0x00, 0x08, 0x00, 0x00, 0x00, 0x03, 0x00, 0x00, 0x00, 0x01, 0x00, 0x00, 0x00
        /* <DEDUP_REMOVED lines=31> */
.L_9:


//--------------------- .text._Z55parallel_iterative_improvement_algorithm_in_parallelismy --------------------------
	.section	.text._Z55parallel_iterative_improvement_algorithm_in_parallelismy,"ax",@progbits
	.align	128
        .global         _Z55parallel_iterative_improvement_algorithm_in_parallelismy
        .type           _Z55parallel_iterative_improvement_algorithm_in_parallelismy,@function
        .size           _Z55parallel_iterative_improvement_algorithm_in_parallelismy,(.L_x_44 - _Z55parallel_iterative_improvement_algorithm_in_parallelismy)
        .other          _Z55parallel_iterative_improvement_algorithm_in_parallelismy,@"STO_CUDA_ENTRY STV_DEFAULT"
_Z55parallel_iterative_improvement_algorithm_in_parallelismy:
.text._Z55parallel_iterative_improvement_algorithm_in_parallelismy:
[----:B------:R-:W0:Y:S01]  /*0000*/  LDC R1, c[0x0][0x37c] ;  /* 0x0000df00ff017b82 */ /* 0x000e220000000800 */
[----:B------:R-:W-:Y:S01]  /*0010*/  MOV R18, 0x0 ;  /* 0x0000000000127802 */ /* 0x000fe20000000f00 */
[----:B------:R-:W1:Y:S01]  /*0020*/  LDCU UR4, c[0x0][0x2f8] ;  /* 0x00005f00ff0477ac */ /* 0x000e620008000800 */
[----:B0-----:R-:W-:-:S05]  /*0030*/  VIADD R1, R1, 0xffffffe0 ;  /* 0xffffffe001017836 */ /* 0x001fca0000000000 */
[----:B------:R0:W2:Y:S01]  /*0040*/  LDC.64 R6, c[0x4][R18] ;  /* 0x0100000012067b82 */ /* 0x0000a20000000a00 */
[----:B------:R-:W3:Y:S01]  /*0050*/  LDCU UR5, c[0x0][0x2fc] ;  /* 0x00005f80ff0577ac */ /* 0x000ee20008000800 */
[----:B------:R-:W-:Y:S02]  /*0060*/  IMAD.MOV.U32 R4, RZ, RZ, 0x38 ;  /* 0x00000038ff047424 */ /* 0x000fe400078e00ff */
[----:B------:R-:W-:Y:S01]  /*0070*/  IMAD.MOV.U32 R5, RZ, RZ, RZ ;  /* 0x000000ffff057224 */ /* 0x000fe200078e00ff */
[----:B-1----:R-:W-:-:S05]  /*0080*/  IADD3 R22, P0, PT, R1, UR4, RZ ;  /* 0x0000000401167c10 */ /* 0x002fca000ff1e0ff */
[----:B0--3--:R-:W-:-:S08]  /*0090*/  IMAD.X R2, RZ, RZ, UR5, P0 ;  /* 0x00000005ff027e24 */ /* 0x009fd000080e06ff */
[----:B------:R-:W-:-:S07]  /*00a0*/  LEPC R20, `(.L_x_0) ;  /* 0x000000001014794e */ /* 0x000fce0000000000 */
[----:B--2---:R-:W-:Y:S05]  /*00b0*/  CALL.ABS.NOINC R6 ;  /* 0x0000000006007343 */ /* 0x004fea0003c00000 */
.L_x_0:
[----:B------:R-:W0:Y:S01]  /*00c0*/  S2R R24, SR_TID.Y ;  /* 0x0000000000187919 */ /* 0x000e220000002200 */
[----:B------:R-:W1:Y:S01]  /*00d0*/  LDC.64 R16, c[0x0][0x358] ;  /* 0x0000d600ff107b82 */ /* 0x000e620000000a00 */
[----:B------:R-:W-:Y:S01]  /*00e0*/  IMAD.MOV.U32 R19, RZ, RZ, R5 ;  /* 0x000000ffff137224 */ /* 0x000fe200078e0005 */
[----:B------:R-:W2:Y:S01]  /*00f0*/  S2R R25, SR_TID.X ;  /* 0x0000000000197919 */ /* 0x000ea20000002100 */
[----:B------:R-:W-:-:S05]  /*0100*/  IMAD.MOV.U32 R5, RZ, RZ, RZ ;  /* 0x000000ffff057224 */ /* 0x000fca00078e00ff */
[----:B------:R3:W4:Y:S02]  /*0110*/  LDC.64 R6, c[0x4][R18] ;  /* 0x0100000012067b82 */ /* 0x0007240000000a00 */
[----:B---3--:R-:W-:Y:S02]  /*0120*/  IMAD.MOV.U32 R18, RZ, RZ, R4 ;  /* 0x000000ffff127224 */ /* 0x008fe400078e0004 */
[----:B------:R-:W-:-:S07]  /*0130*/  IMAD.MOV.U32 R4, RZ, RZ, 0x30 ;  /* 0x00000030ff047424 */ /* 0x000fce00078e00ff */
[----:B------:R-:W-:-:S07]  /*0140*/  LEPC R20, `(.L_x_1) ;  /* 0x000000001014794e */ /* 0x000fce0000000000 */
[----:B012-4-:R-:W-:Y:S05]  /*0150*/  CALL.ABS.NOINC R6 ;  /* 0x0000000006007343 */ /* 0x017fea0003c00000 */
.L_x_1:
[----:B------:R-:W0:Y:S01]  /*0160*/  LDC.64 R6, c[0x0][0x380] ;  /* 0x0000e000ff067b82 */ /* 0x000e220000000a00 */
[C---:B------:R-:W-:Y:S01]  /*0170*/  R2UR UR4, R16.reuse ;  /* 0x00000000100472ca */ /* 0x040fe200000e0000 */
[----:B------:R-:W-:Y:S01]  /*0180*/  BSSY.RECONVERGENT B0, `(.L_x_2) ;  /* 0x0000196000007945 */ /* 0x000fe20003800200 */
[C---:B------:R-:W-:Y:S02]  /*0190*/  R2UR UR5, R17.reuse ;  /* 0x00000000110572ca */ /* 0x040fe400000e0000 */
[C---:B------:R-:W-:Y:S02]  /*01a0*/  R2UR UR6, R16.reuse ;  /* 0x00000000100672ca */ /* 0x040fe400000e0000 */
[C---:B------:R-:W-:Y:S02]  /*01b0*/  R2UR UR7, R17.reuse ;  /* 0x00000000110772ca */ /* 0x040fe400000e0000 */
[----:B------:R-:W-:Y:S02]  /*01c0*/  R2UR UR8, R16 ;  /* 0x00000000100872ca */ /* 0x000fe400000e0000 */
[----:B------:R-:W-:-:S02]  /*01d0*/  R2UR UR9, R17 ;  /* 0x00000000110972ca */ /* 0x000fc400000e0000 */
[C---:B------:R-:W-:Y:S02]  /*01e0*/  R2UR UR10, R16.reuse ;  /* 0x00000000100a72ca */ /* 0x040fe400000e0000 */
[C---:B------:R-:W-:Y:S02]  /*01f0*/  R2UR UR11, R17.reuse ;  /* 0x00000000110b72ca */ /* 0x040fe400000e0000 */
[C---:B------:R-:W-:Y:S02]  /*0200*/  R2UR UR12, R16.reuse ;  /* 0x00000000100c72ca */ /* 0x040fe400000e0000 */
[C---:B------:R-:W-:Y:S01]  /*0210*/  R2UR UR13, R17.reuse ;  /* 0x00000000110d72ca */ /* 0x040fe200000e0000 */
[----:B------:R1:W-:Y:S01]  /*0220*/  ST.E.64 desc[UR6][R18.64], R24 ;  /* 0x0000001812007985 */ /* 0x0003e2000c101b06 */
[----:B------:R-:W-:Y:S02]  /*0230*/  R2UR UR14, R16 ;  /* 0x00000000100e72ca */ /* 0x000fe400000e0000 */
[----:B------:R-:W-:Y:S01]  /*0240*/  R2UR UR15, R17 ;  /* 0x00000000110f72ca */ /* 0x000fe200000e0000 */
[----:B------:R1:W-:Y:S01]  /*0250*/  ST.E.64 desc[UR8][R18.64+0x10], RZ ;  /* 0x000010ff12007985 */ /* 0x0003e2000c101b08 */
[----:B0-----:R-:W-:Y:S01]  /*0260*/  LOP3.LUT R0, R6, 0xaad26b49, RZ, 0x3c, !PT ;  /* 0xaad26b4906007812 */ /* 0x001fe200078e3cff */
[----:B------:R-:W-:Y:S01]  /*0270*/  IMAD.MOV.U32 R6, RZ, RZ, R4 ;  /* 0x000000ffff067224 */ /* 0x000fe200078e0004 */
[----:B------:R-:W-:Y:S01]  /*0280*/  LOP3.LUT R3, R7, 0xf7dcefdd, RZ, 0x3c, !PT ;  /* 0xf7dcefdd07037812 */ /* 0x000fe200078e3cff */
[----:B------:R-:W-:Y:S01]  /*0290*/  IMAD.MOV.U32 R7, RZ, RZ, R5 ;  /* 0x000000ffff077224 */ /* 0x000fe200078e0005 */
[----:B------:R-:W-:Y:S01]  /*02a0*/  R2UR UR16, R16 ;  /* 0x00000000101072ca */ /* 0x000fe200000e0000 */
[----:B------:R-:W-:Y:S01]  /*02b0*/  IMAD R0, R0, 0x4182bed5, RZ ;  /* 0x4182bed500007824 */ /* 0x000fe200078e02ff */
[----:B------:R-:W-:Y:S01]  /*02c0*/  R2UR UR17, R17 ;  /* 0x00000000111172ca */ /* 0x000fe200000e0000 */
[----:B------:R-:W-:Y:S01]  /*02d0*/  IMAD R3, R3, -0x658354e5, RZ ;  /* 0x9a7cab1b03037824 */ /* 0x000fe200078e02ff */
[----:B------:R1:W-:Y:S01]  /*02e0*/  ST.E.64 desc[UR4][R18.64+0x18], R6 ;  /* 0x0000180612007985 */ /* 0x0003e2000c101b04 */
[C---:B------:R-:W-:Y:S01]  /*02f0*/  VIADD R5, R0.reuse, 0x75bcd15 ;  /* 0x075bcd1500057836 */ /* 0x040fe20000000000 */
[C---:B------:R-:W-:Y:S01]  /*0300*/  LOP3.LUT R8, R0.reuse, 0x159a55e5, RZ, 0x3c, !PT ;  /* 0x159a55e500087812 */ /* 0x040fe200078e3cff */
[C---:B------:R-:W-:Y:S01]  /*0310*/  VIADD R11, R0.reuse, 0x583f19 ;  /* 0x00583f19000b7836 */ /* 0x040fe20000000000 */
[----:B------:R-:W-:Y:S01]  /*0320*/  IADD3 R4, PT, PT, R0, 0x64f0c9, R3 ;  /* 0x0064f0c900047810 */ /* 0x000fe20007ffe003 */
[----:B------:R-:W-:Y:S01]  /*0330*/  IMAD R0, R24, 0x8, R25 ;  /* 0x0000000818007824 */ /* 0x000fe200078e0219 */
[C---:B------:R-:W-:Y:S01]  /*0340*/  LOP3.LUT R10, R3.reuse, 0x5491333, RZ, 0x3c, !PT ;  /* 0x05491333030a7812 */ /* 0x040fe200078e3cff */
[----:B------:R-:W-:Y:S01]  /*0350*/  VIADD R9, R3, 0x1f123bb5 ;  /* 0x1f123bb503097836 */ /* 0x000fe20000000000 */
[----:B------:R1:W-:Y:S02]  /*0360*/  ST.E.U16 desc[UR10][R18.64+0x20], RZ ;  /* 0x000020ff12007985 */ /* 0x0003e4000c10150a */
[----:B------:R-:W-:-:S02]  /*0370*/  ISETP.NE.AND P0, PT, R0, RZ, PT ;  /* 0x000000ff0000720c */ /* 0x000fc40003f05270 */
[----:B------:R1:W-:Y:S04]  /*0380*/  ST.E.64 desc[UR12][R6.64], R4 ;  /* 0x0000000406007985 */ /* 0x0003e8000c101b0c */
[----:B------:R1:W-:Y:S04]  /*0390*/  ST.E.64 desc[UR14][R6.64+0x8], R8 ;  /* 0x0000080806007985 */ /* 0x0003e8000c101b0e */
[----:B------:R1:W-:Y:S03]  /*03a0*/  ST.E.64 desc[UR16][R6.64+0x10], R10 ;  /* 0x0000100a06007985 */ /* 0x0003e6000c101b10 */
[----:B------:R-:W-:Y:S05]  /*03b0*/  @!P0 BRA `(.L_x_3) ;  /* 0x0000001400c88947 */ /* 0x000fea0003800000 */
[----:B------:R-:W-:-:S07]  /*03c0*/  CS2R R14, SRZ ;  /* 0x00000000000e7805 */ /* 0x000fce000001ff00 */
.L_x_11:
[----:B0-----:R-:W-:Y:S01]  /*03d0*/  LOP3.LUT R3, R0, 0x3, RZ, 0xc0, !PT ;  /* 0x0000000300037812 */ /* 0x001fe200078ec0ff */
[----:B------:R-:W-:Y:S03]  /*03e0*/  BSSY.RECONVERGENT B1, `(.L_x_4) ;  /* 0x0000169000017945 */ /* 0x000fe60003800200 */
[----:B------:R-:W-:-:S04]  /*03f0*/  ISETP.NE.U32.AND P0, PT, R3, RZ, PT ;  /* 0x000000ff0300720c */ /* 0x000fc80003f05070 */
[----:B------:R-:W-:-:S13]  /*0400*/  ISETP.NE.AND.EX P0, PT, RZ, RZ, PT, P0 ;  /* 0x000000ffff00720c */ /* 0x000fda0003f05300 */
[----:B------:R-:W-:Y:S05]  /*0410*/  @!P0 BRA `(.L_x_5) ;  /* 0x0000001400948947 */ /* 0x000fea0003800000 */
[----:B-1----:R-:W0:Y:S01]  /*0420*/  LDC.64 R10, c[0x4][0x18] ;  /* 0x01000600ff0a7b82 */ /* 0x002e220000000a00 */
[----:B------:R-:W-:Y:S02]  /*0430*/  IMAD.MOV.U32 R16, RZ, RZ, RZ ;  /* 0x000000ffff107224 */ /* 0x000fe400078e00ff */
[----:B0-----:R-:W-:-:S07]  /*0440*/  IMAD.WIDE.U32 R10, R14, 0xc80, R10 ;  /* 0x00000c800e0a7825 */ /* 0x001fce00078e000a */
.L_x_10:
[----:B------:R-:W-:Y:S01]  /*0450*/  BSSY.RECONVERGENT B2, `(.L_x_6) ;  /* 0x0000154000027945 */ /* 0x000fe20003800200 */
[----:B0-----:R-:W-:Y:S01]  /*0460*/  IMAD.MOV.U32 R3, RZ, RZ, RZ ;  /* 0x000000ffff037224 */ /* 0x001fe200078e00ff */
[----:B------:R-:W-:Y:S01]  /*0470*/  CS2R R4, SRZ ;  /* 0x0000000000047805 */ /* 0x000fe2000001ff00 */
[----:B------:R-:W-:Y:S01]  /*0480*/  IMAD.MOV.U32 R17, RZ, RZ, RZ ;  /* 0x000000ffff117224 */ /* 0x000fe200078e00ff */
[----:B------:R-:W-:-:S07]  /*0490*/  CS2R R8, SRZ ;  /* 0x0000000000087805 */ /* 0x000fce000001ff00 */
.L_x_9:
[----:B------:R-:W0:Y:S01]  /*04a0*/  LDC.64 R24, c[0x0][0x358] ;  /* 0x0000d600ff187b82 */ /* 0x000e220000000a00 */
[----:B------:R-:W-:Y:S01]  /*04b0*/  IMAD.WIDE.U32 R12, R17, 0x4, R6 ;  /* 0x00000004110c7825 */ /* 0x000fe200078e0006 */
[----:B0-----:R-:W-:Y:S02]  /*04c0*/  R2UR UR4, R24 ;  /* 0x00000000180472ca */ /* 0x001fe400000e0000 */
[----:B------:R-:W-:-:S13]  /*04d0*/  R2UR UR5, R25 ;  /* 0x00000000190572ca */ /* 0x000fda00000e0000 */
[----:B------:R0:W5:Y:S01]  /*04e0*/  LD.E R20, desc[UR4][R12.64+0x4] ;  /* 0x000004040c147980 */ /* 0x000162000c101900 */
[----:B------:R-:W-:Y:S01]  /*04f0*/  BSSY.RECONVERGENT B3, `(.L_x_7) ;  /* 0x0000146000037945 */ /* 0x000fe20003800200 */
[----:B------:R-:W-:-:S07]  /*0500*/  IMAD.MOV.U32 R21, RZ, RZ, RZ ;  /* 0x000000ffff157224 */ /* 0x000fce00078e00ff */
.L_x_8:
[----:B-----5:R-:W-:-:S04]  /*0510*/  SHF.R.U32.HI R33, RZ, R21, R20 ;  /* 0x00000015ff217219 */ /* 0x020fc80000011614 */
[----:B0-----:R-:W-:-:S04]  /*0520*/  LOP3.LUT R12, R33, 0x1, RZ, 0xc0, !PT ;  /* 0x00000001210c7812 */ /* 0x001fc800078ec0ff */
[----:B------:R-:W-:Y:S01]  /*0530*/  ISETP.NE.U32.AND P0, PT, R12, 0x1, PT ;  /* 0x000000010c00780c */ /* 0x000fe20003f05070 */
[----:B------:R-:W-:-:S03]  /*0540*/  IMAD.SHL.U32 R12, R17, 0x20, RZ ;  /* 0x00000020110c7824 */ /* 0x000fc600078e00ff */
[----:B------:R-:W-:Y:S01]  /*0550*/  R2P PR, R33, 0x7e ;  /* 0x0000007e21007804 */ /* 0x000fe20000000000 */
[----:B------:R-:W-:-:S04]  /*0560*/  IMAD.IADD R12, R12, 0x1, R21 ;  /* 0x000000010c0c7824 */ /* 0x000fc800078e0215 */
[----:B------:R-:W-:-:S04]  /*0570*/  IMAD R13, R12, 0x5, RZ ;  /* 0x000000050c0d7824 */ /* 0x000fc800078e02ff */
[C---:B------:R-:W-:Y:S01]  /*0580*/  @!P0 R2UR UR4, R24.reuse ;  /* 0x00000000180482ca */ /* 0x040fe200000e0000 */
[----:B------:R-:W-:Y:S01]  /*0590*/  IMAD.WIDE.U32 R12, R13, 0x4, R10 ;  /* 0x000000040d0c7825 */ /* 0x000fe200078e000a */
[C---:B------:R-:W-:Y:S02]  /*05a0*/  @!P0 R2UR UR5, R25.reuse ;  /* 0x00000000190582ca */ /* 0x040fe400000e0000 */
[----:B------:R-:W-:Y:S02]  /*05b0*/  @P1 R2UR UR6, R24 ;  /* 0x00000000180612ca */ /* 0x000fe400000e0000 */
[----:B------:R-:W-:-:S09]  /*05c0*/  @P1 R2UR UR7, R25 ;  /* 0x00000000190712ca */ /* 0x000fd200000e0000 */
[----:B------:R-:W2:Y:S01]  /*05d0*/  @!P0 LDG.E R30, desc[UR4][R12.64] ;  /* 0x000000040c1e8981 */ /* 0x000ea2000c1e1900 */
[C---:B------:R-:W-:Y:S02]  /*05e0*/  @P2 R2UR UR4, R24.reuse ;  /* 0x00000000180422ca */ /* 0x040fe400000e0000 */
[C---:B------:R-:W-:Y:S01]  /*05f0*/  @P2 R2UR UR5, R25.reuse ;  /* 0x00000000190522ca */ /* 0x040fe200000e0000 */
[----:B------:R-:W3:Y:S01]  /*0600*/  @P1 LDG.E R32, desc[UR6][R12.64+0x14] ;  /* 0x000014060c201981 */ /* 0x000ee2000c1e1900 */
[----:B------:R-:W-:Y:S02]  /*0610*/  @P3 R2UR UR6, R24 ;  /* 0x00000000180632ca */ /* 0x000fe400000e0000 */
[----:B------:R-:W-:-:S09]  /*0620*/  @P3 R2UR UR7, R25 ;  /* 0x00000000190732ca */ /* 0x000fd200000e0000 */
[----:B------:R-:W4:Y:S04]  /*0630*/  @P2 LDG.E R34, desc[UR4][R12.64+0x28] ;  /* 0x000028040c222981 */ /* 0x000f28000c1e1900 */
[----:B------:R-:W4:Y:S01]  /*0640*/  @P3 LDG.E R29, desc[UR6][R12.64+0x3c] ;  /* 0x00003c060c1d3981 */ /* 0x000f22000c1e1900 */
[C---:B------:R-:W-:Y:S02]  /*0650*/  @P4 R2UR UR10, R24.reuse ;  /* 0x00000000180a42ca */ /* 0x040fe400000e0000 */
[C---:B------:R-:W-:Y:S02]  /*0660*/  @P4 R2UR UR11, R25.reuse ;  /* 0x00000000190b42ca */ /* 0x040fe400000e0000 */
[----:B------:R-:W-:Y:S02]  /*0670*/  @P5 R2UR UR12, R24 ;  /* 0x00000000180c52ca */ /* 0x000fe400000e0000 */
[----:B------:R-:W-:-:S02]  /*0680*/  @P5 R2UR UR13, R25 ;  /* 0x00000000190d52ca */ /* 0x000fc400000e0000 */
[C---:B------:R-:W-:Y:S02]  /*0690*/  @!P0 R2UR UR4, R24.reuse ;  /* 0x00000000180482ca */ /* 0x040fe400000e0000 */
[C---:B------:R-:W-:Y:S02]  /*06a0*/  @!P0 R2UR UR5, R25.reuse ;  /* 0x00000000190582ca */ /* 0x040fe400000e0000 */
[C---:B------:R-:W-:Y:S02]  /*06b0*/  @!P0 R2UR UR6, R24.reuse ;  /* 0x00000000180682ca */ /* 0x040fe400000e0000 */
[C---:B------:R-:W-:Y:S01]  /*06c0*/  @!P0 R2UR UR7, R25.reuse ;  /* 0x00000000190782ca */ /* 0x040fe200000e0000 */
[----:B------:R-:W4:Y:S01]  /*06d0*/  @P4 LDG.E R26, desc[UR10][R12.64+0x50] ;  /* 0x0000500a0c1a4981 */ /* 0x000f22000c1e1900 */
[C---:B------:R-:W-:Y:S02]  /*06e0*/  @!P0 R2UR UR8, R24.reuse ;  /* 0x00000000180882ca */ /* 0x040fe400000e0000 */
[----:B------:R-:W-:Y:S01]  /*06f0*/  @!P0 R2UR UR9, R25 ;  /* 0x00000000190982ca */ /* 0x000fe200000e0000 */
[----:B------:R-:W4:Y:S01]  /*0700*/  @P5 LDG.E R28, desc[UR12][R12.64+0x64] ;  /* 0x0000640c0c1c5981 */ /* 0x000f22000c1e1900 */
[----:B------:R-:W-:-:S02]  /*0710*/  @P1 R2UR UR10, R24 ;  /* 0x00000000180a12ca */ /* 0x000fc400000e0000 */
[C---:B------:R-:W-:Y:S01]  /*0720*/  @P1 R2UR UR11, R25.reuse ;  /* 0x00000000190b12ca */ /* 0x040fe200000e0000 */
[----:B------:R-:W4:Y:S04]  /*0730*/  @!P0 LDG.E R23, desc[UR4][R12.64+0x4] ;  /* 0x000004040c178981 */ /* 0x000f28000c1e1900 */
[----:B------:R-:W4:Y:S01]  /*0740*/  @!P0 LDG.E R36, desc[UR6][R12.64+0x8] ;  /* 0x000008060c248981 */ /* 0x000f22000c1e1900 */
[C---:B------:R-:W-:Y:S02]  /*0750*/  @P1 R2UR UR6, R24.reuse ;  /* 0x00000000180612ca */ /* 0x040fe400000e0000 */
[----:B------:R-:W-:Y:S01]  /*0760*/  @P1 R2UR UR7, R25 ;  /* 0x00000000190712ca */ /* 0x000fe200000e0000 */
[----:B------:R-:W4:Y:S01]  /*0770*/  @!P0 LDG.E R27, desc[UR8][R12.64+0xc] ;  /* 0x00000c080c1b8981 */ /* 0x000f22000c1e1900 */
[----:B------:R-:W-:-:S02]  /*0780*/  @P1 R2UR UR8, R24 ;  /* 0x00000000180812ca */ /* 0x000fc400000e0000 */
[----:B------:R-:W-:Y:S01]  /*0790*/  @P1 R2UR UR9, R25 ;  /* 0x00000000190912ca */ /* 0x000fe200000e0000 */
[----:B------:R-:W4:Y:S01]  /*07a0*/  @P1 LDG.E R31, desc[UR10][R12.64+0x20] ;  /* 0x0000200a0c1f1981 */ /* 0x000f22000c1e1900 */
[----:B--2---:R-:W-:-:S04]  /*07b0*/  @!P0 LOP3.LUT R3, R3, R30, RZ, 0x3c, !PT ;  /* 0x0000001e03038212 */ /* 0x004fc800078e3cff */
[----:B---3--:R-:W-:Y:S02]  /*07c0*/  @P1 LOP3.LUT R3, R3, R32, RZ, 0x3c, !PT ;  /* 0x0000002003031212 */ /* 0x008fe400078e3cff */
[----:B------:R-:W2:Y:S02]  /*07d0*/  @!P0 LDG.E R32, desc[UR4][R12.64+0x10] ;  /* 0x000010040c208981 */ /* 0x000ea4000c1e1900 */
[----:B----4-:R-:W-:-:S03]  /*07e0*/  @P2 LOP3.LUT R3, R3, R34, RZ, 0x3c, !PT ;  /* 0x0000002203032212 */ /* 0x010fc600078e3cff */
[----:B------:R-:W3:Y:S01]  /*07f0*/  @P1 LDG.E R34, desc[UR8][R12.64+0x1c] ;  /* 0x00001c080c221981 */ /* 0x000ee2000c1e1900 */
[----:B------:R-:W-:-:S03]  /*0800*/  @P3 LOP3.LUT R3, R3, R29, RZ, 0x3c, !PT ;  /* 0x0000001d03033212 */ /* 0x000fc600078e3cff */
[----:B------:R-:W4:Y:S01]  /*0810*/  @P1 LDG.E R29, desc[UR6][R12.64+0x18] ;  /* 0x000018060c1d1981 */ /* 0x000f22000c1e1900 */
[C---:B------:R-:W-:Y:S02]  /*0820*/  @P1 R2UR UR4, R24.reuse ;  /* 0x00000000180412ca */ /* 0x040fe400000e0000 */
[C---:B------:R-:W-:Y:S02]  /*0830*/  @P1 R2UR UR5, R25.reuse ;  /* 0x00000000190512ca */ /* 0x040fe400000e0000 */
[C---:B------:R-:W-:Y:S02]  /*0840*/  @P2 R2UR UR6, R24.reuse ;  /* 0x00000000180622ca */ /* 0x040fe400000e0000 */
[C---:B------:R-:W-:Y:S02]  /*0850*/  @P2 R2UR UR7, R25.reuse ;  /* 0x00000000190722ca */ /* 0x040fe400000e0000 */
[----:B------:R-:W-:Y:S02]  /*0860*/  @P2 R2UR UR8, R24 ;  /* 0x00000000180822ca */ /* 0x000fe400000e0000 */
[----:B------:R-:W-:-:S02]  /*0870*/  @P2 R2UR UR9, R25 ;  /* 0x00000000190922ca */ /* 0x000fc400000e0000 */
[C---:B------:R-:W-:Y:S02]  /*0880*/  @P2 R2UR UR10, R24.reuse ;  /* 0x00000000180a22ca */ /* 0x040fe400000e0000 */
[----:B------:R-:W-:Y:S02]  /*0890*/  @P2 R2UR UR11, R25 ;  /* 0x00000000190b22ca */ /* 0x000fe400000e0000 */
[----:B------:R-:W-:Y:S02]  /*08a0*/  @P4 LOP3.LUT R3, R3, R26, RZ, 0x3c, !PT ;  /* 0x0000001a03034212 */ /* 0x000fe400078e3cff */
[----:B------:R-:W-:Y:S02]  /*08b0*/  @P6 R2UR UR12, R24 ;  /* 0x00000000180c62ca */ /* 0x000fe400000e0000 */
[----:B------:R-:W-:Y:S02]  /*08c0*/  @P6 R2UR UR13, R25 ;  /* 0x00000000190d62ca */ /* 0x000fe400000e0000 */
[----:B------:R-:W-:Y:S01]  /*08d0*/  @P5 LOP3.LUT R3, R3, R28, RZ, 0x3c, !PT ;  /* 0x0000001c03035212 */ /* 0x000fe200078e3cff */
[----:B------:R-:W4:Y:S01]  /*08e0*/  @P2 LDG.E R26, desc[UR8][R12.64+0x30] ;  /* 0x000030080c1a2981 */ /* 0x000f22000c1e1900 */
[----:B------:R-:W-:-:S02]  /*08f0*/  @!P0 LOP3.LUT R8, R8, R23, RZ, 0x3c, !PT ;  /* 0x0000001708088212 */ /* 0x000fc400078e3cff */
[----:B------:R-:W-:Y:S01]  /*0900*/  @P3 R2UR UR8, R24 ;  /* 0x00000000180832ca */ /* 0x000fe200000e0000 */
[----:B------:R-:W4:Y:S01]  /*0910*/  @P1 LDG.E R28, desc[UR4][R12.64+0x24] ;  /* 0x000024040c1c1981 */ /* 0x000f22000c1e1900 */
[----:B------:R-:W-:-:S03]  /*0920*/  @!P0 LOP3.LUT R4, R4, R27, RZ, 0x3c, !PT ;  /* 0x0000001b04048212 */ /* 0x000fc600078e3cff */
[----:B------:R-:W4:Y:S01]  /*0930*/  @P2 LDG.E R27, desc[UR6][R12.64+0x2c] ;  /* 0x00002c060c1b2981 */ /* 0x000f22000c1e1900 */
[C---:B------:R-:W-:Y:S02]  /*0940*/  @P2 R2UR UR4, R24.reuse ;  /* 0x00000000180422ca */ /* 0x040fe400000e0000 */
[C---:B------:R-:W-:Y:S01]  /*0950*/  @P2 R2UR UR5, R25.reuse ;  /* 0x00000000190522ca */ /* 0x040fe200000e0000 */
[----:B------:R-:W4:Y:S01]  /*0960*/  @P2 LDG.E R23, desc[UR10][R12.64+0x34] ;  /* 0x0000340a0c172981 */ /* 0x000f22000c1e1900 */
[C---:B------:R-:W-:Y:S02]  /*0970*/  @P3 R2UR UR6, R24.reuse ;  /* 0x00000000180632ca */ /* 0x040fe400000e0000 */
[C---:B------:R-:W-:Y:S01]  /*0980*/  @P3 R2UR UR7, R25.reuse ;  /* 0x00000000190732ca */ /* 0x040fe200000e0000 */
[----:B------:R-:W4:Y:S01]  /*0990*/  @P6 LDG.E R30, desc[UR12][R12.64+0x78] ;  /* 0x0000780c0c1e6981 */ /* 0x000f22000c1e1900 */
[----:B------:R-:W-:Y:S02]  /*09a0*/  @P3 R2UR UR9, R25 ;  /* 0x00000000190932ca */ /* 0x000fe400000e0000 */
[----:B------:R-:W-:-:S02]  /*09b0*/  @P3 R2UR UR10, R24 ;  /* 0x00000000180a32ca */ /* 0x000fc400000e0000 */
[----:B------:R-:W-:Y:S02]  /*09c0*/  @P3 R2UR UR11, R25 ;  /* 0x00000000190b32ca */ /* 0x000fe400000e0000 */
[----:B------:R-:W-:Y:S02]  /*09d0*/  @!P0 LOP3.LUT R9, R9, R36, RZ, 0x3c, !PT ;  /* 0x0000002409098212 */ /* 0x000fe400078e3cff */
[----:B------:R-:W-:-:S09]  /*09e0*/  @P1 LOP3.LUT R4, R4, R31, RZ, 0x3c, !PT ;  /* 0x0000001f04041212 */ /* 0x000fd200078e3cff */
[----:B------:R-:W4:Y:S01]  /*09f0*/  @P3 LDG.E R31, desc[UR10][R12.64+0x48] ;  /* 0x0000480a0c1f3981 */ /* 0x000f22000c1e1900 */
[----:B--2---:R-:W-:-:S03]  /*0a00*/  @!P0 LOP3.LUT R5, R5, R32, RZ, 0x3c, !PT ;  /* 0x0000002005058212 */ /* 0x004fc600078e3cff */
[----:B------:R-:W2:Y:S01]  /*0a10*/  @P3 LDG.E R32, desc[UR8][R12.64+0x44] ;  /* 0x000044080c203981 */ /* 0x000ea2000c1e1900 */
[----:B---3--:R-:W-:-:S03]  /*0a20*/  @P1 LOP3.LUT R9, R9, R34, RZ, 0x3c, !PT ;  /* 0x0000002209091212 */ /* 0x008fc600078e3cff */
[----:B------:R-:W3:Y:S01]  /*0a30*/  @P2 LDG.E R34, desc[UR4][R12.64+0x38] ;  /* 0x000038040c222981 */ /* 0x000ee2000c1e1900 */
[----:B----4-:R-:W-:-:S03]  /*0a40*/  @P1 LOP3.LUT R8, R8, R29, RZ, 0x3c, !PT ;  /* 0x0000001d08081212 */ /* 0x010fc600078e3cff */
[----:B------:R-:W4:Y:S01]  /*0a50*/  @P3 LDG.E R29, desc[UR6][R12.64+0x40] ;  /* 0x000040060c1d3981 */ /* 0x000f22000c1e1900 */
[----:B------:R-:W-:Y:S02]  /*0a60*/  LOP3.LUT P0, RZ, R33, 0x80, RZ, 0xc0, !PT ;  /* 0x0000008021ff7812 */ /* 0x000fe4000780c0ff */
[C---:B------:R-:W-:Y:S02]  /*0a70*/  @P4 R2UR UR8, R24.reuse ;  /* 0x00000000180842ca */ /* 0x040fe400000e0000 */
[C---:B------:R-:W-:Y:S02]  /*0a80*/  @P4 R2UR UR9, R25.reuse ;  /* 0x00000000190942ca */ /* 0x040fe400000e0000 */
[C---:B------:R-:W-:Y:S02]  /*0a90*/  @P3 R2UR UR4, R24.reuse ;  /* 0x00000000180432ca */ /* 0x040fe400000e0000 */
[----:B------:R-:W-:Y:S02]  /*0aa0*/  @P3 R2UR UR5, R25 ;  /* 0x00000000190532ca */ /* 0x000fe400000e0000 */
[----:B------:R-:W-:-:S02]  /*0ab0*/  @P4 R2UR UR6, R24 ;  /* 0x00000000180642ca */ /* 0x000fc400000e0000 */
[C---:B------:R-:W-:Y:S02]  /*0ac0*/  @P4 R2UR UR7, R25.reuse ;  /* 0x00000000190742ca */ /* 0x040fe400000e0000 */
        /* <DEDUP_REMOVED lines=11> */
[----:B------:R-:W-:Y:S02]  /*0b80*/  @P5 R2UR UR19, R25 ;  /* 0x00000000191352ca */ /* 0x000fe400000e0000 */
[----:B------:R-:W-:Y:S02]  /*0b90*/  @P2 LOP3.LUT R9, R9, R26, RZ, 0x3c, !PT ;  /* 0x0000001a09092212 */ /* 0x000fe400078e3cff */
[----:B------:R-:W4:Y:S01]  /*0ba0*/  @P4 LDG.E R26, desc[UR8][R12.64+0x58] ;  /* 0x000058080c1a4981 */ /* 0x000f22000c1e1900 */
[----:B------:R-:W-:Y:S02]  /*0bb0*/  @P6 LOP3.LUT R3, R3, R30, RZ, 0x3c, !PT ;  /* 0x0000001e03036212 */ /* 0x000fe400078e3cff */
[----:B------:R-:W-:Y:S01]  /*0bc0*/  @P1 LOP3.LUT R5, R5, R28, RZ, 0x3c, !PT ;  /* 0x0000001c05051212 */ /* 0x000fe200078e3cff */
[----:B------:R-:W4:Y:S01]  /*0bd0*/  @P0 LDG.E R30, desc[UR20][R12.64+0x8c] ;  /* 0x00008c140c1e0981 */ /* 0x000f22000c1e1900 */
[----:B------:R-:W-:Y:S02]  /*0be0*/  @P2 LOP3.LUT R8, R8, R27, RZ, 0x3c, !PT ;  /* 0x0000001b08082212 */ /* 0x000fe400078e3cff */
[----:B------:R-:W-:Y:S01]  /*0bf0*/  @P2 LOP3.LUT R4, R4, R23, RZ, 0x3c, !PT ;  /* 0x0000001704042212 */ /* 0x000fe200078e3cff */
[----:B------:R-:W4:Y:S04]  /*0c00*/  @P3 LDG.E R28, desc[UR4][R12.64+0x4c] ;  /* 0x00004c040c1c3981 */ /* 0x000f28000c1e1900 */
[----:B------:R-:W4:Y:S04]  /*0c10*/  @P4 LDG.E R27, desc[UR6][R12.64+0x54] ;  /* 0x000054060c1b4981 */ /* 0x000f28000c1e1900 */
[----:B------:R-:W4:Y:S01]  /*0c20*/  @P4 LDG.E R23, desc[UR10][R12.64+0x5c] ;  /* 0x00005c0a0c174981 */ /* 0x000f22000c1e1900 */
[----:B------:R-:W-:-:S03]  /*0c30*/  @P3 LOP3.LUT R4, R4, R31, RZ, 0x3c, !PT ;  /* 0x0000001f04043212 */ /* 0x000fc600078e3cff */
[----:B------:R-:W4:Y:S01]  /*0c40*/  @P5 LDG.E R31, desc[UR18][R12.64+0x70] ;  /* 0x000070120c1f5981 */ /* 0x000f22000c1e1900 */
[----:B--2---:R-:W-:-:S03]  /*0c50*/  @P3 LOP3.LUT R9, R9, R32, RZ, 0x3c, !PT ;  /* 0x0000002009093212 */ /* 0x004fc600078e3cff */
[----:B------:R-:W2:Y:S01]  /*0c60*/  @P4 LDG.E R32, desc[UR12][R12.64+0x60] ;  /* 0x0000600c0c204981 */ /* 0x000ea2000c1e1900 */
[----:B---3--:R-:W-:-:S03]  /*0c70*/  @P2 LOP3.LUT R5, R5, R34, RZ, 0x3c, !PT ;  /* 0x0000002205052212 */ /* 0x008fc600078e3cff */
[----:B------:R-:W3:Y:S01]  /*0c80*/  @P5 LDG.E R34, desc[UR16][R12.64+0x6c] ;  /* 0x00006c100c225981 */ /* 0x000ee2000c1e1900 */
[----:B----4-:R-:W-:-:S03]  /*0c90*/  @P3 LOP3.LUT R8, R8, R29, RZ, 0x3c, !PT ;  /* 0x0000001d08083212 */ /* 0x010fc600078e3cff */
        /* <DEDUP_REMOVED lines=15> */
[----:B------:R-:W-:Y:S02]  /*0d90*/  @P0 R2UR UR18, R24 ;  /* 0x00000000181202ca */ /* 0x000fe400000e0000 */
[----:B------:R-:W-:Y:S02]  /*0da0*/  @P0 R2UR UR19, R25 ;  /* 0x00000000191302ca */ /* 0x000fe400000e0000 */
[----:B------:R-:W-:Y:S02]  /*0db0*/  @P4 LOP3.LUT R9, R9, R26, RZ, 0x3c, !PT ;  /* 0x0000001a09094212 */ /* 0x000fe400078e3cff */
[----:B------:R-:W4:Y:S01]  /*0dc0*/  @P5 LDG.E R26, desc[UR4][R12.64+0x74] ;  /* 0x000074040c1a5981 */ /* 0x000f22000c1e1900 */
[----:B------:R-:W-:-:S03]  /*0dd0*/  @P0 LOP3.LUT R3, R3, R30, RZ, 0x3c, !PT ;  /* 0x0000001e03030212 */ /* 0x000fc600078e3cff */
        /* <DEDUP_REMOVED lines=15> */
[----:B------:R-:W-:-:S04]  /*0ed0*/  @P5 LOP3.LUT R5, R5, R26, RZ, 0x3c, !PT ;  /* 0x0000001a05055212 */ /* 0x000fc800078e3cff */
[----:B------:R-:W-:Y:S02]  /*0ee0*/  @P6 LOP3.LUT R5, R5, R30, RZ, 0x3c, !PT ;  /* 0x0000001e05056212 */ /* 0x000fe400078e3cff */
[----:B------:R-:W-:Y:S02]  /*0ef0*/  @P6 LOP3.LUT R9, R9, R28, RZ, 0x3c, !PT ;  /* 0x0000001c09096212 */ /* 0x000fe400078e3cff */
[----:B------:R-:W-:Y:S02]  /*0f00*/  @P6 LOP3.LUT R4, R4, R27, RZ, 0x3c, !PT ;  /* 0x0000001b04046212 */ /* 0x000fe400078e3cff */
[----:B------:R-:W-:Y:S02]  /*0f10*/  @P6 LOP3.LUT R8, R8, R23, RZ, 0x3c, !PT ;  /* 0x0000001708086212 */ /* 0x000fe400078e3cff */
[----:B------:R-:W-:Y:S02]  /*0f20*/  @P0 LOP3.LUT R4, R4, R31, RZ, 0x3c, !PT ;  /* 0x0000001f04040212 */ /* 0x000fe400078e3cff */
[----:B--2---:R-:W-:-:S02]  /*0f30*/  @P0 LOP3.LUT R9, R9, R32, RZ, 0x3c, !PT ;  /* 0x0000002009090212 */ /* 0x004fc400078e3cff */
[----:B---3--:R-:W-:Y:S02]  /*0f40*/  @P0 LOP3.LUT R5, R5, R34, RZ, 0x3c, !PT ;  /* 0x0000002205050212 */ /* 0x008fe400078e3cff */
[----:B----4-:R-:W-:Y:S02]  /*0f50*/  @P0 LOP3.LUT R8, R8, R29, RZ, 0x3c, !PT ;  /* 0x0000001d08080212 */ /* 0x010fe400078e3cff */
[----:B------:R-:W-:-:S13]  /*0f60*/  R2P PR, R33.B1, 0x7f ;  /* 0x0000007f21007804 */ /* 0x000fda0000001000 */
[C---:B------:R-:W-:Y:S02]  /*0f70*/  @P1 R2UR UR6, R24.reuse ;  /* 0x00000000180612ca */ /* 0x040fe400000e0000 */
[C---:B------:R-:W-:Y:S02]  /*0f80*/  @P1 R2UR UR7, R25.reuse ;  /* 0x00000000190712ca */ /* 0x040fe400000e0000 */
[C---:B------:R-:W-:Y:S02]  /*0f90*/  @P2 R2UR UR8, R24.reuse ;  /* 0x00000000180822ca */ /* 0x040fe400000e0000 */
[C---:B------:R-:W-:Y:S02]  /*0fa0*/  @P2 R2UR UR9, R25.reuse ;  /* 0x00000000190922ca */ /* 0x040fe400000e0000 */
[----:B------:R-:W-:Y:S02]  /*0fb0*/  @P0 R2UR UR4, R24 ;  /* 0x00000000180402ca */ /* 0x000fe400000e0000 */
[----:B------:R-:W-:-:S02]  /*0fc0*/  @P0 R2UR UR5, R25 ;  /* 0x00000000190502ca */ /* 0x000fc400000e0000 */
[C---:B------:R-:W-:Y:S02]  /*0fd0*/  @P3 R2UR UR10, R24.reuse ;  /* 0x00000000180a32ca */ /* 0x040fe400000e0000 */
[C---:B------:R-:W-:Y:S01]  /*0fe0*/  @P3 R2UR UR11, R25.reuse ;  /* 0x00000000190b32ca */ /* 0x040fe200000e0000 */
[----:B------:R-:W2:Y:S01]  /*0ff0*/  @P1 LDG.E R28, desc[UR6][R12.64+0xb4] ;  /* 0x0000b4060c1c1981 */ /* 0x000ea2000c1e1900 */
[C---:B------:R-:W-:Y:S02]  /*1000*/  @P0 R2UR UR6, R24.reuse ;  /* 0x00000000180602ca */ /* 0x040fe400000e0000 */
[C---:B------:R-:W-:Y:S01]  /*1010*/  @P0 R2UR UR7, R25.reuse ;  /* 0x00000000190702ca */ /* 0x040fe200000e0000 */
[----:B------:R-:W3:Y:S01]  /*1020*/  @P2 LDG.E R36, desc[UR8][R12.64+0xc8] ;  /* 0x0000c8080c242981 */ /* 0x000ee2000c1e1900 */
[C---:B------:R-:W-:Y:S02]  /*1030*/  @P0 R2UR UR8, R24.reuse ;  /* 0x00000000180802ca */ /* 0x040fe400000e0000 */
[----:B------:R-:W-:Y:S01]  /*1040*/  @P0 R2UR UR9, R25 ;  /* 0x00000000190902ca */ /* 0x000fe200000e0000 */
[----:B------:R-:W4:Y:S04]  /*1050*/  @P0 LDG.E R26, desc[UR4][R12.64+0xa0] ;  /* 0x0000a0040c1a0981 */ /* 0x000f28000c1e1900 */
[----:B------:R-:W3:Y:S01]  /*1060*/  @P3 LDG.E R23, desc[UR10][R12.64+0xdc] ;  /* 0x0000dc0a0c173981 */ /* 0x000ee2000c1e1900 */
[----:B------:R-:W-:-:S02]  /*1070*/  @P0 R2UR UR10, R24 ;  /* 0x00000000180a02ca */ /* 0x000fc400000e0000 */
[C---:B------:R-:W-:Y:S01]  /*1080*/  @P0 R2UR UR11, R25.reuse ;  /* 0x00000000190b02ca */ /* 0x040fe200000e0000 */
[----:B------:R-:W3:Y:S01]  /*1090*/  @P0 LDG.E R27, desc[UR4][R12.64+0xa4] ;  /* 0x0000a4040c1b0981 */ /* 0x000ee2000c1e1900 */
[C---:B------:R-:W-:Y:S02]  /*10a0*/  @P4 R2UR UR4, R24.reuse ;  /* 0x00000000180442ca */ /* 0x040fe400000e0000 */
[----:B------:R-:W-:Y:S01]  /*10b0*/  @P4 R2UR UR5, R25 ;  /* 0x00000000190542ca */ /* 0x000fe200000e0000 */
[----:B------:R-:W3:Y:S04]  /*10c0*/  @P0 LDG.E R34, desc[UR6][R12.64+0xa8] ;  /* 0x0000a8060c220981 */ /* 0x000ee8000c1e1900 */
[----:B------:R-:W3:Y:S04]  /*10d0*/  @P0 LDG.E R29, desc[UR8][R12.64+0xac] ;  /* 0x0000ac080c1d0981 */ /* 0x000ee8000c1e1900 */
[----:B------:R-:W3:Y:S04]  /*10e0*/  @P0 LDG.E R32, desc[UR10][R12.64+0xb0] ;  /* 0x0000b00a0c200981 */ /* 0x000ee8000c1e1900 */
[----:B------:R-:W3:Y:S01]  /*10f0*/  @P4 LDG.E R30, desc[UR4][R12.64+0xf0] ;  /* 0x0000f0040c1e4981 */ /* 0x000ee2000c1e1900 */
        /* <DEDUP_REMOVED lines=10> */
[----:B------:R-:W-:Y:S02]  /*11a0*/  @P2 R2UR UR12, R24 ;  /* 0x00000000180c22ca */ /* 0x000fe400000e0000 */
[----:B------:R-:W-:-:S13]  /*11b0*/  @P2 R2UR UR13, R25 ;  /* 0x00000000190d22ca */ /* 0x000fda00000e0000 */
[----:B------:R-:W3:Y:S01]  /*11c0*/  @P2 LDG.E R31, desc[UR12][R12.64+0xcc] ;  /* 0x0000cc0c0c1f2981 */ /* 0x000ee2000c1e1900 */
[----:B----4-:R-:W-:-:S03]  /*11d0*/  @P0 LOP3.LUT R3, R3, R26, RZ, 0x3c, !PT ;  /* 0x0000001a03030212 */ /* 0x010fc600078e3cff */
[----:B------:R-:W4:Y:S01]  /*11e0*/  @P6 LDG.E R26, desc[UR16][R12.64+0x118] ;  /* 0x000118100c1a6981 */ /* 0x000f22000c1e1900 */
[----:B--2---:R-:W-:-:S03]  /*11f0*/  @P1 LOP3.LUT R3, R3, R28, RZ, 0x3c, !PT ;  /* 0x0000001c03031212 */ /* 0x004fc600078e3cff */
[----:B------:R-:W2:Y:S01]  /*1200*/  @P5 LDG.E R28, desc[UR10][R12.64+0x104] ;  /* 0x0001040a0c1c5981 */ /* 0x000ea2000c1e1900 */
[----:B------:R-:W-:Y:S02]  /*1210*/  @P1 R2UR UR10, R24 ;  /* 0x00000000180a12ca */ /* 0x000fe400000e0000 */
[----:B------:R-:W-:Y:S02]  /*1220*/  @P1 R2UR UR11, R25 ;  /* 0x00000000190b12ca */ /* 0x000fe400000e0000 */
[----:B---3--:R-:W-:Y:S02]  /*1230*/  @P0 LOP3.LUT R9, R9, R34, RZ, 0x3c, !PT ;  /* 0x0000002209090212 */ /* 0x008fe400078e3cff */
[----:B------:R-:W3:Y:S01]  /*1240*/  @P1 LDG.E R34, desc[UR6][R12.64+0xbc] ;  /* 0x0000bc060c221981 */ /* 0x000ee2000c1e1900 */
[----:B------:R-:W-:-:S03]  /*1250*/  @P0 LOP3.LUT R4, R4, R29, RZ, 0x3c, !PT ;  /* 0x0000001d04040212 */ /* 0x000fc600078e3cff */
[----:B------:R-:W3:Y:S01]  /*1260*/  @P1 LDG.E R29, desc[UR8][R12.64+0xc0] ;  /* 0x0000c0080c1d1981 */ /* 0x000ee2000c1e1900 */
[C---:B------:R-:W-:Y:S02]  /*1270*/  @P2 R2UR UR6, R24.reuse ;  /* 0x00000000180622ca */ /* 0x040fe400000e0000 */
[----:B------:R-:W-:Y:S02]  /*1280*/  @P2 R2UR UR7, R25 ;  /* 0x00000000190722ca */ /* 0x000fe400000e0000 */
[----:B------:R-:W-:Y:S02]  /*1290*/  @P2 LOP3.LUT R3, R3, R36, RZ, 0x3c, !PT ;  /* 0x0000002403032212 */ /* 0x000fe400078e3cff */
[----:B------:R-:W-:Y:S02]  /*12a0*/  @P0 LOP3.LUT R5, R5, R32, RZ, 0x3c, !PT ;  /* 0x0000002005050212 */ /* 0x000fe400078e3cff */
[----:B------:R-:W-:Y:S01]  /*12b0*/  @P3 LOP3.LUT R3, R3, R23, RZ, 0x3c, !PT ;  /* 0x0000001703033212 */ /* 0x000fe200078e3cff */
[----:B------:R-:W3:Y:S03]  /*12c0*/  @P1 LDG.E R32, desc[UR10][R12.64+0xc4] ;  /* 0x0000c40a0c201981 */ /* 0x000ee6000c1e1900 */
[----:B------:R-:W-:Y:S01]  /*12d0*/  @P4 LOP3.LUT R3, R3, R30, RZ, 0x3c, !PT ;  /* 0x0000001e03034212 */ /* 0x000fe200078e3cff */
[----:B------:R-:W3:Y:S04]  /*12e0*/  @P1 LDG.E R23, desc[UR4][R12.64+0xb8] ;  /* 0x0000b8040c171981 */ /* 0x000ee8000c1e1900 */
[----:B------:R-:W3:Y:S01]  /*12f0*/  @P2 LDG.E R30, desc[UR6][R12.64+0xd8] ;  /* 0x0000d8060c1e2981 */ /* 0x000ee2000c1e1900 */
[----:B------:R-:W-:-:S02]  /*1300*/  @P2 R2UR UR4, R24 ;  /* 0x00000000180422ca */ /* 0x000fc400000e0000 */
[C---:B------:R-:W-:Y:S02]  /*1310*/  @P2 R2UR UR5, R25.reuse ;  /* 0x00000000190522ca */ /* 0x040fe400000e0000 */
[----:B------:R-:W-:Y:S02]  /*1320*/  @P0 LOP3.LUT R8, R8, R27, RZ, 0x3c, !PT ;  /* 0x0000001b08080212 */ /* 0x000fe400078e3cff */
[C---:B------:R-:W-:Y:S02]  /*1330*/  @P2 R2UR UR14, R24.reuse ;  /* 0x00000000180e22ca */ /* 0x040fe400000e0000 */
[C---:B------:R-:W-:Y:S02]  /*1340*/  @P2 R2UR UR15, R25.reuse ;  /* 0x00000000190f22ca */ /* 0x040fe400000e0000 */
[----:B------:R-:W-:Y:S02]  /*1350*/  @P3 R2UR UR6, R24 ;  /* 0x00000000180632ca */ /* 0x000fe400000e0000 */
[----:B------:R-:W-:-:S03]  /*1360*/  @P3 R2UR UR7, R25 ;  /* 0x00000000190732ca */ /* 0x000fc600000e0000 */
[----:B------:R-:W3:Y:S01]  /*1370*/  @P2 LDG.E R27, desc[UR4][R12.64+0xd4] ;  /* 0x0000d4040c1b2981 */ /* 0x000ee2000c1e1900 */
[C---:B------:R-:W-:Y:S02]  /*1380*/  @P3 R2UR UR4, R24.reuse ;  /* 0x00000000180432ca */ /* 0x040fe400000e0000 */
[----:B------:R-:W-:Y:S02]  /*1390*/  @P3 R2UR UR5, R25 ;  /* 0x00000000190532ca */ /* 0x000fe400000e0000 */
[----:B------:R-:W-:Y:S01]  /*13a0*/  LOP3.LUT P0, RZ, R33, 0x8000, RZ, 0xc0, !PT ;  /* 0x0000800021ff7812 */ /* 0x000fe2000780c0ff */
[----:B------:R-:W3:Y:S01]  /*13b0*/  @P2 LDG.E R36, desc[UR14][R12.64+0xd0] ;  /* 0x0000d00e0c242981 */ /* 0x000ee2000c1e1900 */
        /* <DEDUP_REMOVED lines=9> */
[----:B------:R-:W-:Y:S01]  /*1450*/  @P3 R2UR UR9, R25 ;  /* 0x00000000190932ca */ /* 0x000fe200000e0000 */
[----:B------:R-:W3:Y:S01]  /*1460*/  @P4 LDG.E R33, desc[UR12][R12.64+0xf4] ;  /* 0x0000f40c0c214981 */ /* 0x000ee2000c1e1900 */
[----:B--2---:R-:W-:-:S03]  /*1470*/  @P5 LOP3.LUT R3, R3, R28, RZ, 0x3c, !PT ;  /* 0x0000001c03035212 */ /* 0x004fc600078e3cff */
[----:B------:R-:W2:Y:S01]  /*1480*/  @P3 LDG.E R28, desc[UR10][R12.64+0xec] ;  /* 0x0000ec0a0c1c3981 */ /* 0x000ea2000c1e1900 */
[----:B----4-:R-:W-:-:S03]  /*1490*/  @P6 LOP3.LUT R3, R3, R26, RZ, 0x3c, !PT ;  /* 0x0000001a03036212 */ /* 0x010fc600078e3cff */
[----:B------:R-:W4:Y:S01]  /*14a0*/  @P3 LDG.E R26, desc[UR6][R12.64+0xe4] ;  /* 0x0000e4060c1a3981 */ /* 0x000f22000c1e1900 */
[----:B------:R-:W-:Y:S02]  /*14b0*/  @P5 R2UR UR6, R24 ;  /* 0x00000000180652ca */ /* 0x000fe400000e0000 */
[C---:B------:R-:W-:Y:S02]  /*14c0*/  @P5 R2UR UR7, R25.reuse ;  /* 0x00000000190752ca */ /* 0x040fe400000e0000 */
[----:B---3--:R-:W-:Y:S02]  /*14d0*/  @P1 LOP3.LUT R4, R4, R29, RZ, 0x3c, !PT ;  /* 0x0000001d04041212 */ /* 0x008fe400078e3cff */
[----:B------:R-:W3:Y:S01]  /*14e0*/  @P3 LDG.E R29, desc[UR4][R12.64+0xe0] ;  /* 0x0000e0040c1d3981 */ /* 0x000ee2000c1e1900 */
[----:B------:R-:W-:Y:S02]  /*14f0*/  @P4 R2UR UR4, R24 ;  /* 0x00000000180442ca */ /* 0x000fe400000e0000 */
[----:B------:R-:W-:-:S02]  /*1500*/  @P4 R2UR UR5, R25 ;  /* 0x00000000190542ca */ /* 0x000fc400000e0000 */
[----:B------:R-:W-:Y:S02]  /*1510*/  @P1 LOP3.LUT R5, R5, R32, RZ, 0x3c, !PT ;  /* 0x0000002005051212 */ /* 0x000fe400078e3cff */
[----:B------:R-:W3:Y:S01]  /*1520*/  @P4 LDG.E R32, desc[UR14][R12.64+0xf8] ;  /* 0x0000f80e0c204981 */ /* 0x000ee2000c1e1900 */
[----:B------:R-:W-:-:S03]  /*1530*/  @P1 LOP3.LUT R8, R8, R23, RZ, 0x3c, !PT ;  /* 0x0000001708081212 */ /* 0x000fc600078e3cff */
[----:B------:R-:W3:Y:S01]  /*1540*/  @P5 LDG.E R23, desc[UR6][R12.64+0x108] ;  /* 0x000108060c175981 */ /* 0x000ee2000c1e1900 */
[----:B------:R-:W-:-:S04]  /*1550*/  @P2 LOP3.LUT R5, R5, R30, RZ, 0x3c, !PT ;  /* 0x0000001e05052212 */ /* 0x000fc800078e3cff */
[----:B------:R-:W3:Y:S01]  /*1560*/  @P4 LDG.E R30, desc[UR4][R12.64+0x100] ;  /* 0x000100040c1e4981 */ /* 0x000ee2000c1e1900 */
[----:B------:R-:W-:Y:S02]  /*1570*/  @P1 LOP3.LUT R9, R9, R34, RZ, 0x3c, !PT ;  /* 0x0000002209091212 */ /* 0x000fe400078e3cff */
[----:B------:R-:W-:Y:S01]  /*1580*/  @P2 LOP3.LUT R8, R8, R31, RZ, 0x3c, !PT ;  /* 0x0000001f08082212 */ /* 0x000fe200078e3cff */
[----:B------:R-:W3:Y:S04]  /*1590*/  @P0 LDG.E R34, desc[UR18][R12.64+0x12c] ;  /* 0x00012c120c220981 */ /* 0x000ee8000c1e1900 */
[----:B------:R-:W3:Y:S01]  /*15a0*/  @P3 LDG.E R31, desc[UR8][R12.64+0xe8] ;  /* 0x0000e8080c1f3981 */ /* 0x000ee2000c1e1900 */
[----:B------:R-:W-:Y:S02]  /*15b0*/  @P4 R2UR UR16, R24 ;  /* 0x00000000181042ca */ /* 0x000fe400000e0000 */
[----:B------:R-:W-:-:S02]  /*15c0*/  @P4 R2UR UR17, R25 ;  /* 0x00000000191142ca */ /* 0x000fc400000e0000 */
[C---:B------:R-:W-:Y:S02]  /*15d0*/  @P5 R2UR UR4, R24.reuse ;  /* 0x00000000180452ca */ /* 0x040fe400000e0000 */
[C---:B------:R-:W-:Y:S02]  /*15e0*/  @P5 R2UR UR5, R25.reuse ;  /* 0x00000000190552ca */ /* 0x040fe400000e0000 */
[C---:B------:R-:W-:Y:S02]  /*15f0*/  @P5 R2UR UR8, R24.reuse ;  /* 0x00000000180852ca */ /* 0x040fe400000e0000 */
[C---:B------:R-:W-:Y:S02]  /*1600*/  @P5 R2UR UR9, R25.reuse ;  /* 0x00000000190952ca */ /* 0x040fe400000e0000 */
[C---:B------:R-:W-:Y:S02]  /*1610*/  @P6 R2UR UR10, R24.reuse ;  /* 0x00000000180a62ca */ /* 0x040fe400000e0000 */
[----:B------:R-:W-:Y:S01]  /*1620*/  @P6 R2UR UR11, R25 ;  /* 0x00000000190b62ca */ /* 0x000fe200000e0000 */
[----:B------:R-:W3:Y:S01]  /*1630*/  @P4 LDG.E R35, desc[UR16][R12.64+0xfc] ;  /* 0x0000fc100c234981 */ /* 0x000ee2000c1e1900 */
[----:B------:R-:W-:-:S02]  /*1640*/  @P6 R2UR UR16, R24 ;  /* 0x00000000181062ca */ /* 0x000fc400000e0000 */
[C---:B------:R-:W-:Y:S02]  /*1650*/  @P6 R2UR UR17, R25.reuse ;  /* 0x00000000191162ca */ /* 0x040fe400000e0000 */
[C---:B------:R-:W-:Y:S02]  /*1660*/  @P6 R2UR UR12, R24.reuse ;  /* 0x00000000180c62ca */ /* 0x040fe400000e0000 */
[C---:B------:R-:W-:Y:S02]  /*1670*/  @P6 R2UR UR13, R25.reuse ;  /* 0x00000000190d62ca */ /* 0x040fe400000e0000 */
[----:B------:R-:W-:Y:S02]  /*1680*/  @P6 R2UR UR14, R24 ;  /* 0x00000000180e62ca */ /* 0x000fe400000e0000 */
[----:B------:R-:W-:Y:S02]  /*1690*/  @P6 R2UR UR15, R25 ;  /* 0x00000000190f62ca */ /* 0x000fe400000e0000 */
[----:B------:R-:W-:-:S02]  /*16a0*/  @P2 LOP3.LUT R9, R9, R36, RZ, 0x3c, !PT ;  /* 0x0000002409092212 */ /* 0x000fc400078e3cff */
[C---:B------:R-:W-:Y:S02]  /*16b0*/  @P0 R2UR UR24, R24.reuse ;  /* 0x00000000181802ca */ /* 0x040fe400000e0000 */
[C---:B------:R-:W-:Y:S02]  /*16c0*/  @P0 R2UR UR25, R25.reuse ;  /* 0x00000000191902ca */ /* 0x040fe400000e0000 */
[C---:B------:R-:W-:Y:S02]  /*16d0*/  @P0 R2UR UR20, R24.reuse ;  /* 0x00000000181402ca */ /* 0x040fe400000e0000 */
[C---:B------:R-:W-:Y:S02]  /*16e0*/  @P0 R2UR UR21, R25.reuse ;  /* 0x00000000191502ca */ /* 0x040fe400000e0000 */
[----:B------:R-:W-:Y:S02]  /*16f0*/  @P0 R2UR UR22, R24 ;  /* 0x00000000181602ca */ /* 0x000fe400000e0000 */
[----:B------:R-:W-:-:S02]  /*1700*/  @P0 R2UR UR23, R25 ;  /* 0x00000000191702ca */ /* 0x000fc400000e0000 */
[----:B------:R-:W-:Y:S02]  /*1710*/  @P2 LOP3.LUT R4, R4, R27, RZ, 0x3c, !PT ;  /* 0x0000001b04042212 */ /* 0x000fe400078e3cff */
[----:B------:R-:W3:Y:S04]  /*1720*/  @P5 LDG.E R27, desc[UR6][R12.64+0x110] ;  /* 0x000110060c1b5981 */ /* 0x000ee8000c1e1900 */
[----:B------:R-:W3:Y:S01]  /*1730*/  @P0 LDG.E R36, desc[UR24][R12.64+0x13c] ;  /* 0x00013c180c240981 */ /* 0x000ee2000c1e1900 */
[----:B--2---:R-:W-:-:S03]  /*1740*/  @P3 LOP3.LUT R5, R5, R28, RZ, 0x3c, !PT ;  /* 0x0000001c05053212 */ /* 0x004fc600078e3cff */
[----:B------:R-:W2:Y:S01]  /*1750*/  @P5 LDG.E R28, desc[UR8][R12.64+0x114] ;  /* 0x000114080c1c5981 */ /* 0x000ea2000c1e1900 */
[----:B----4-:R-:W-:-:S03]  /*1760*/  @P3 LOP3.LUT R9, R9, R26, RZ, 0x3c, !PT ;  /* 0x0000001a09093212 */ /* 0x010fc600078e3cff */
[----:B------:R-:W4:Y:S01]  /*1770*/  @P5 LDG.E R26, desc[UR4][R12.64+0x10c] ;  /* 0x00010c040c1a5981 */ /* 0x000f22000c1e1900 */
[----:B---3--:R-:W-:-:S03]  /*1780*/  @P3 LOP3.LUT R8, R8, R29, RZ, 0x3c, !PT ;  /* 0x0000001d08083212 */ /* 0x008fc600078e3cff */
[----:B------:R-:W3:Y:S01]  /*1790*/  @P6 LDG.E R29, desc[UR10][R12.64+0x11c] ;  /* 0x00011c0a0c1d6981 */ /* 0x000ee2000c1e1900 */
[----:B------:R-:W-:-:S03]  /*17a0*/  @P4 LOP3.LUT R8, R8, R33, RZ, 0x3c, !PT ;  /* 0x0000002108084212 */ /* 0x000fc600078e3cff */
        /* <DEDUP_REMOVED lines=11> */
[----:B------:R-:W-:-:S05]  /*1860*/  VIADD R21, R21, 0x10 ;  /* 0x0000001015157836 */ /* 0x000fca0000000000 */
[----:B------:R-:W-:Y:S02]  /*1870*/  ISETP.NE.AND P1, PT, R21, 0x20, PT ;  /* 0x000000201500780c */ /* 0x000fe40003f25270 */
[----:B------:R-:W-:-:S04]  /*1880*/  @P4 LOP3.LUT R4, R4, R35, RZ, 0x3c, !PT ;  /* 0x0000002304044212 */ /* 0x000fc800078e3cff */
[----:B------:R-:W-:Y:S02]  /*1890*/  @P5 LOP3.LUT R4, R4, R27, RZ, 0x3c, !PT ;  /* 0x0000001b04045212 */ /* 0x000fe400078e3cff */
[----:B--2---:R-:W-:Y:S02]  /*18a0*/  @P5 LOP3.LUT R5, R5, R28, RZ, 0x3c, !PT ;  /* 0x0000001c05055212 */ /* 0x004fe400078e3cff */
[----:B----4-:R-:W-:Y:S02]  /*18b0*/  @P5 LOP3.LUT R9, R9, R26, RZ, 0x3c, !PT ;  /* 0x0000001a09095212 */ /* 0x010fe400078e3cff */
[----:B---3--:R-:W-:Y:S02]  /*18c0*/  @P6 LOP3.LUT R8, R8, R29, RZ, 0x3c, !PT ;  /* 0x0000001d08086212 */ /* 0x008fe400078e3cff */
[----:B------:R-:W-:Y:S02]  /*18d0*/  @P6 LOP3.LUT R5, R5, R32, RZ, 0x3c, !PT ;  /* 0x0000002005056212 */ /* 0x000fe400078e3cff */
[----:B------:R-:W-:-:S02]  /*18e0*/  @P6 LOP3.LUT R4, R4, R23, RZ, 0x3c, !PT ;  /* 0x0000001704046212 */ /* 0x000fc400078e3cff */
[----:B------:R-:W-:Y:S02]  /*18f0*/  @P6 LOP3.LUT R9, R9, R30, RZ, 0x3c, !PT ;  /* 0x0000001e09096212 */ /* 0x000fe400078e3cff */
[----:B------:R-:W-:Y:S02]  /*1900*/  @P0 LOP3.LUT R5, R5, R36, RZ, 0x3c, !PT ;  /* 0x0000002405050212 */ /* 0x000fe400078e3cff */
[----:B------:R-:W-:Y:S02]  /*1910*/  @P0 LOP3.LUT R9, R9, R34, RZ, 0x3c, !PT ;  /* 0x0000002209090212 */ /* 0x000fe400078e3cff */
[----:B------:R-:W-:Y:S02]  /*1920*/  @P0 LOP3.LUT R4, R4, R33, RZ, 0x3c, !PT ;  /* 0x0000002104040212 */ /* 0x000fe400078e3cff */
[----:B------:R-:W-:Y:S01]  /*1930*/  @P0 LOP3.LUT R8, R8, R31, RZ, 0x3c, !PT ;  /* 0x0000001f08080212 */ /* 0x000fe200078e3cff */
[----:B------:R-:W-:Y:S06]  /*1940*/  @P1 BRA `(.L_x_8) ;  /* 0xffffffe800f01947 */ /* 0x000fec000383ffff */
[----:B------:R-:W-:Y:S05]  /*1950*/  BSYNC.RECONVERGENT B3 ;  /* 0x0000000000037941 */ /* 0x000fea0003800200 */
.L_x_7:
[----:B------:R-:W-:-:S05]  /*1960*/  VIADD R17, R17, 0x1 ;  /* 0x0000000111117836 */ /* 0x000fca0000000000 */
[----:B------:R-:W-:-:S13]  /*1970*/  ISETP.NE.AND P0, PT, R17, 0x5, PT ;  /* 0x000000051100780c */ /* 0x000fda0003f05270 */
[----:B------:R-:W-:Y:S05]  /*1980*/  @P0 BRA `(.L_x_9) ;  /* 0xffffffe800c40947 */ /* 0x000fea000383ffff */
[----:B------:R-:W-:Y:S05]  /*1990*/  BSYNC.RECONVERGENT B2 ;  /* 0x0000000000027941 */ /* 0x000fea0003800200 */
.L_x_6:
[----:B------:R-:W-:Y:S01]  /*19a0*/  VIADD R16, R16, 0x1 ;  /* 0x0000000110107836 */ /* 0x000fe20000000000 */
[----:B------:R-:W-:Y:S02]  /*19b0*/  LOP3.LUT R13, R0, 0x3, RZ, 0xc0, !PT ;  /* 0x00000003000d7812 */ /* 0x000fe400078ec0ff */
[C---:B------:R-:W-:Y:S02]  /*19c0*/  R2UR UR6, R24.reuse ;  /* 0x00000000180672ca */ /* 0x040fe400000e0000 */
[C---:B------:R-:W-:Y:S02]  /*19d0*/  R2UR UR7, R25.reuse ;  /* 0x00000000190772ca */ /* 0x040fe400000e0000 */
[C---:B------:R-:W-:Y:S02]  /*19e0*/  R2UR UR8, R24.reuse ;  /* 0x00000000180872ca */ /* 0x040fe400000e0000 */
[----:B------:R-:W-:Y:S02]  /*19f0*/  R2UR UR9, R25 ;  /* 0x00000000190972ca */ /* 0x000fe400000e0000 */
[----:B------:R-:W-:-:S02]  /*1a00*/  R2UR UR4, R24 ;  /* 0x00000000180472ca */ /* 0x000fc400000e0000 */
[----:B------:R-:W-:Y:S02]  /*1a10*/  R2UR UR5, R25 ;  /* 0x00000000190572ca */ /* 0x000fe400000e0000 */
[----:B------:R-:W-:-:S03]  /*1a20*/  ISETP.GE.U32.AND P0, PT, R16, R13, PT ;  /* 0x0000000d1000720c */ /* 0x000fc60003f06070 */
[----:B------:R0:W-:Y:S04]  /*1a30*/  ST.E.64 desc[UR6][R6.64+0x8], R8 ;  /* 0x0000080806007985 */ /* 0x0001e8000c101b06 */
[----:B------:R0:W-:Y:S04]  /*1a40*/  ST.E.64 desc[UR8][R6.64+0x10], R4 ;  /* 0x0000100406007985 */ /* 0x0001e8000c101b08 */
[----:B------:R0:W-:Y:S02]  /*1a50*/  ST.E desc[UR4][R6.64+0x4], R3 ;  /* 0x0000040306007985 */ /* 0x0001e4000c101904 */
[----:B------:R-:W-:Y:S05]  /*1a60*/  @!P0 BRA `(.L_x_10) ;  /* 0xffffffe800788947 */ /* 0x000fea000383ffff */
.L_x_5:
[----:B------:R-:W-:Y:S05]  /*1a70*/  BSYNC.RECONVERGENT B1 ;  /* 0x0000000000017941 */ /* 0x000fea0003800200 */
.L_x_4:
[----:B------:R-:W-:Y:S01]  /*1a80*/  ISETP.GT.U32.AND P0, PT, R0, 0x3, PT ;  /* 0x000000030000780c */ /* 0x000fe20003f04070 */
[----:B------:R-:W-:Y:S01]  /*1a90*/  VIADD R14, R14, 0x1 ;  /* 0x000000010e0e7836 */ /* 0x000fe20000000000 */
[--C-:B------:R-:W-:Y:S02]  /*1aa0*/  SHF.R.U64 R0, R0, 0x2, R15.reuse ;  /* 0x0000000200007819 */ /* 0x100fe4000000120f */
[----:B------:R-:W-:Y:S02]  /*1ab0*/  ISETP.GT.U32.AND.EX P0, PT, R15, RZ, PT, P0 ;  /* 0x000000ff0f00720c */ /* 0x000fe40003f04100 */
[----:B------:R-:W-:-:S11]  /*1ac0*/  SHF.R.U32.HI R15, RZ, 0x2, R15 ;  /* 0x00000002ff0f7819 */ /* 0x000fd6000001160f */
[----:B------:R-:W-:Y:S05]  /*1ad0*/  @P0 BRA `(.L_x_11) ;  /* 0xffffffe8003c0947 */ /* 0x000fea000383ffff */
.L_x_3:
[----:B------:R-:W-:Y:S05]  /*1ae0*/  BSYNC.RECONVERGENT B0 ;  /* 0x0000000000007941 */ /* 0x000fea0003800200 */
.L_x_2:
[----:B0-----:R-:W0:Y:S01]  /*1af0*/  S2R R3, SR_CgaCtaId ;  /* 0x0000000000037919 */ /* 0x001e220000008800 */
[----:B------:R-:W2:Y:S01]  /*1b00*/  LDC.64 R16, c[0x0][0x358] ;  /* 0x0000d600ff107b82 */ /* 0x000ea20000000a00 */
[----:B------:R-:W-:Y:S01]  /*1b10*/  MOV R28, 0x400 ;  /* 0x00000400001c7802 */ /* 0x000fe20000000f00 */
[----:B-1----:R-:W1:Y:S01]  /*1b20*/  S2R R24, SR_TID.Y ;  /* 0x0000000000187919 */ /* 0x002e620000002200 */
[----:B------:R-:W3:Y:S01]  /*1b30*/  S2R R25, SR_TID.X ;  /* 0x0000000000197919 */ /* 0x000ee20000002100 */
[C---:B--2---:R-:W-:Y:S02]  /*1b40*/  R2UR UR4, R16.reuse ;  /* 0x00000000100472ca */ /* 0x044fe400000e0000 */
[C---:B------:R-:W-:Y:S02]  /*1b50*/  R2UR UR5, R17.reuse ;  /* 0x00000000110572ca */ /* 0x040fe400000e0000 */
[----:B------:R-:W-:Y:S02]  /*1b60*/  R2UR UR6, R16 ;  /* 0x00000000100672ca */ /* 0x000fe400000e0000 */
[----:B------:R-:W-:-:S02]  /*1b70*/  R2UR UR7, R17 ;  /* 0x00000000110772ca */ /* 0x000fc400000e0000 */
[C---:B------:R-:W-:Y:S02]  /*1b80*/  R2UR UR8, R16.reuse ;  /* 0x00000000100872ca */ /* 0x040fe400000e0000 */
[----:B------:R-:W-:Y:S02]  /*1b90*/  R2UR UR9, R17 ;  /* 0x00000000110972ca */ /* 0x000fe400000e0000 */
[----:B0-----:R-:W-:Y:S02]  /*1ba0*/  LEA R28, R3, R28, 0x18 ;  /* 0x0000001c031c7211 */ /* 0x001fe400078ec0ff */
[----:B------:R-:W-:Y:S01]  /*1bb0*/  R2UR UR10, R16 ;  /* 0x00000000100a72ca */ /* 0x000fe200000e0000 */
[----:B------:R-:W-:Y:S01]  /*1bc0*/  ST.E.64 desc[UR4][R6.64+0x18], RZ ;  /* 0x000018ff06007985 */ /* 0x000fe2000c101b04 */
[----:B------:R-:W-:Y:S01]  /*1bd0*/  R2UR UR11, R17 ;  /* 0x00000000110b72ca */ /* 0x000fe200000e0000 */
[----:B-1----:R-:W-:Y:S01]  /*1be0*/  IMAD R29, R24, 0x40, R28 ;  /* 0x00000040181d7824 */ /* 0x002fe200078e021c */
[----:B------:R-:W-:Y:S01]  /*1bf0*/  MOV R30, 0x8 ;  /* 0x00000008001e7802 */ /* 0x000fe20000000f00 */
[----:B------:R-:W-:Y:S01]  /*1c00*/  ST.E desc[UR6][R6.64+0x20], RZ ;  /* 0x000020ff06007985 */ /* 0x000fe2000c101906 */
[----:B------:R-:W0:Y:S01]  /*1c10*/  LDCU.64 UR4, c[0x4][0x58] ;  /* 0x01000b00ff0477ac */ /* 0x000e220008000a00 */
[----:B---3--:R-:W-:-:S02]  /*1c20*/  IMAD R23, R25, 0x8, R29 ;  /* 0x0000000819177824 */ /* 0x008fc400078e021d */
[----:B------:R1:W-:Y:S04]  /*1c30*/  ST.E.64 desc[UR8][R6.64+0x28], RZ ;  /* 0x000028ff06007985 */ /* 0x0003e8000c101b08 */
[----:B------:R2:W-:Y:S04]  /*1c40*/  STS.64 [R23], R18 ;  /* 0x0000001217007388 */ /* 0x0005e80000000a00 */
[----:B------:R-:W3:Y:S01]  /*1c50*/  LD.E.64 R26, desc[UR10][R18.64] ;  /* 0x0000000a121a7980 */ /* 0x000ee2000c101b00 */
[----:B------:R2:W4:Y:S01]  /*1c60*/  LDC.64 R8, c[0x4][R30] ;  /* 0x010000001e087b82 */ /* 0x0005220000000a00 */
[----:B-1----:R-:W-:-:S02]  /*1c70*/  IMAD.MOV.U32 R6, RZ, RZ, R22 ;  /* 0x000000ffff067224 */ /* 0x002fc400078e0016 */
[----:B------:R-:W-:Y:S02]  /*1c80*/  IMAD.MOV.U32 R7, RZ, RZ, R2 ;  /* 0x000000ffff077224 */ /* 0x000fe400078e0002 */
[----:B0-----:R-:W-:Y:S02]  /*1c90*/  IMAD.U32 R4, RZ, RZ, UR4 ;  /* 0x00000004ff047e24 */ /* 0x001fe4000f8e00ff */
[----:B------:R-:W-:Y:S01]  /*1ca0*/  IMAD.U32 R5, RZ, RZ, UR5 ;  /* 0x00000005ff057e24 */ /* 0x000fe2000f8e00ff */
[----:B---34-:R2:W-:Y:S06]  /*1cb0*/  STL.128 [R1], R24 ;  /* 0x0000001801007387 */ /* 0x0185ec0000100c00 */
[----:B------:R-:W-:-:S07]  /*1cc0*/  LEPC R20, `(.L_x_12) ;  /* 0x000000001014794e */ /* 0x000fce0000000000 */
[----:B--2---:R-:W-:Y:S05]  /*1cd0*/  CALL.ABS.NOINC R8 ;  /* 0x0000000008007343 */ /* 0x004fea0003c00000 */
.L_x_12:
[----:B------:R-:W-:Y:S01]  /*1ce0*/  ISETP.GT.U32.AND P0, PT, R24, 0x6, PT ;  /* 0x000000061800780c */ /* 0x000fe20003f04070 */
[----:B------:R-:W-:Y:S05]  /*1cf0*/  WARPSYNC.ALL ;  /* 0x0000000000007948 */ /* 0x000fea0003800000 */
[----:B------:R-:W-:Y:S07]  /*1d00*/  BAR.SYNC.DEFER_BLOCKING 0x0 ;  /* 0x0000000000007b1d */ /* 0x000fee0000010000 */
[----:B------:R-:W-:Y:S05]  /*1d10*/  @P0 BRA `(.L_x_13) ;  /* 0x0000000000640947 */ /* 0x000fea0003800000 */
[----:B------:R-:W-:Y:S01]  /*1d20*/  LDS.64 R4, [R23+0x40] ;  /* 0x0000400017047984 */ /* 0x000fe20000000a00 */
[----:B------:R-:W-:Y:S02]  /*1d30*/  R2UR UR4, R16 ;  /* 0x00000000100472ca */ /* 0x000fe400000e0000 */
[----:B------:R-:W-:Y:S01]  /*1d40*/  R2UR UR5, R17 ;  /* 0x00000000110572ca */ /* 0x000fe200000e0000 */
[----:B------:R-:W0:-:S12]  /*1d50*/  LDS.64 R6, [R23] ;  /* 0x0000000017067984 */ /* 0x000e180000000a00 */
[----:B0-----:R-:W-:Y:S04]  /*1d60*/  ST.E.64 desc[UR4][R6.64+0x10], R4 ;  /* 0x0000100406007985 */ /* 0x001fe8000c101b04 */
[----:B------:R-:W0:Y:S04]  /*1d70*/  LDS.64 R14, [R23] ;  /* 0x00000000170e7984 */ /* 0x000e280000000a00 */
[----:B0-----:R-:W2:Y:S04]  /*1d80*/  LD.E.64 R18, desc[UR4][R14.64+0x10] ;  /* 0x000010040e127980 */ /* 0x001ea8000c101b00 */
[----:B--2---:R-:W2:Y:S04]  /*1d90*/  LD.E R19, desc[UR4][R18.64+0x8] ;  /* 0x0000080412137980 */ /* 0x004ea8000c101900 */
[----:B--2---:R-:W-:Y:S04]  /*1da0*/  ST.E desc[UR4][R14.64+0x8], R19 ;  /* 0x000008130e007985 */ /* 0x004fe8000c101904 */
[----:B------:R-:W0:Y:S04]  /*1db0*/  LDS.64 R12, [R23] ;  /* 0x00000000170c7984 */ /* 0x000e280000000a00 */
[----:B0-----:R-:W2:Y:S01]  /*1dc0*/  LD.E.64 R10, desc[UR4][R12.64+0x10] ;  /* 0x000010040c0a7980 */ /* 0x001ea2000c101b00 */
[----:B------:R-:W-:-:S02]  /*1dd0*/  R2UR UR6, R16 ;  /* 0x00000000100672ca */ /* 0x000fc400000e0000 */
[----:B------:R-:W-:Y:S01]  /*1de0*/  R2UR UR7, R17 ;  /* 0x00000000110772ca */ /* 0x000fe200000e0000 */
[----:B------:R-:W3:Y:S01]  /*1df0*/  LD.E.64 R8, desc[UR4][R12.64] ;  /* 0x000000040c087980 */ /* 0x000ee2000c101b00 */
[----:B------:R-:W0:Y:S01]  /*1e00*/  LDC.64 R30, c[0x4][R30] ;  /* 0x010000001e1e7b82 */ /* 0x000e220000000a00 */
[----:B------:R-:W1:Y:S10]  /*1e10*/  LDCU.64 UR4, c[0x4][0x60] ;  /* 0x01000c00ff0477ac */ /* 0x000e740008000a00 */
[----:B--2---:R-:W3:Y:S01]  /*1e20*/  LD.E.64 R10, desc[UR6][R10.64] ;  /* 0x000000060a0a7980 */ /* 0x004ee2000c101b00 */
[----:B-1----:R-:W-:-:S02]  /*1e30*/  IMAD.U32 R4, RZ, RZ, UR4 ;  /* 0x00000004ff047e24 */ /* 0x002fc4000f8e00ff */
[----:B------:R-:W-:Y:S02]  /*1e40*/  IMAD.U32 R5, RZ, RZ, UR5 ;  /* 0x00000005ff057e24 */ /* 0x000fe4000f8e00ff */
[----:B------:R-:W-:Y:S02]  /*1e50*/  IMAD.MOV.U32 R6, RZ, RZ, R22 ;  /* 0x000000ffff067224 */ /* 0x000fe400078e0016 */
[----:B------:R-:W-:Y:S01]  /*1e60*/  IMAD.MOV.U32 R7, RZ, RZ, R2 ;  /* 0x000000ffff077224 */ /* 0x000fe200078e0002 */
[----:B0--3--:R1:W-:Y:S06]  /*1e70*/  STL.128 [R1], R8 ;  /* 0x0000000801007387 */ /* 0x0093ec0000100c00 */
[----:B------:R-:W-:-:S07]  /*1e80*/  LEPC R20, `(.L_x_14) ;  /* 0x000000001014794e */ /* 0x000fce0000000000 */
[----:B-1----:R-:W-:Y:S05]  /*1e90*/  CALL.ABS.NOINC R30 ;  /* 0x000000001e007343 */ /* 0x002fea0003c00000 */
.L_x_14:
[----:B------:R-:W-:Y:S05]  /*1ea0*/  BRA `(.L_x_15) ;  /* 0x0000000000187947 */ /* 0x000fea0003800000 */
.L_x_13:
[----:B------:R-:W0:Y:S01]  /*1eb0*/  LDS.64 R4, [R23] ;  /* 0x0000000017047984 */ /* 0x000e220000000a00 */
[----:B------:R-:W-:Y:S02]  /*1ec0*/  R2UR UR4, R16 ;  /* 0x00000000100472ca */ /* 0x000fe400000e0000 */
[----:B------:R-:W-:-:S13]  /*1ed0*/  R2UR UR5, R17 ;  /* 0x00000000110572ca */ /* 0x000fda00000e0000 */
[----:B0-----:R-:W-:Y:S04]  /*1ee0*/  ST.E.64 desc[UR4][R4.64+0x10], RZ ;  /* 0x000010ff04007985 */ /* 0x001fe8000c101b04 */
[----:B------:R-:W0:Y:S04]  /*1ef0*/  LDS.64 R6, [R23] ;  /* 0x0000000017067984 */ /* 0x000e280000000a00 */
[----:B0-----:R0:W-:Y:S02]  /*1f00*/  ST.E desc[UR4][R6.64+0x8], R25 ;  /* 0x0000081906007985 */ /* 0x0011e4000c101904 */
.L_x_15:
[C---:B------:R-:W-:Y:S01]  /*1f10*/  ISETP.NE.AND P0, PT, R25.reuse, 0x8, PT ;  /* 0x000000081900780c */ /* 0x040fe20003f05270 */
[----:B------:R-:W-:Y:S05]  /*1f20*/  WARPSYNC.ALL ;  /* 0x0000000000007948 */ /* 0x000fea0003800000 */
[----:B------:R-:W-:Y:S01]  /*1f30*/  BAR.SYNC.DEFER_BLOCKING 0x0 ;  /* 0x0000000000007b1d */ /* 0x000fe20000010000 */
[----:B------:R-:W-:-:S13]  /*1f40*/  ISETP.NE.OR P0, PT, R25, R24, !P0 ;  /* 0x000000181900720c */ /* 0x000fda0004705670 */
[----:B------:R-:W-:Y:S05]  /*1f50*/  @P0 BRA `(.L_x_16) ;  /* 0x0000000400400947 */ /* 0x000fea0003800000 */
[----:B------:R-:W-:Y:S01]  /*1f60*/  IMAD R19, R24, 0x8, R29 ;  /* 0x0000000818137824 */ /* 0x000fe200078e021d */
[C---:B------:R-:W-:Y:S02]  /*1f70*/  R2UR UR4, R16.reuse ;  /* 0x00000000100472ca */ /* 0x040fe400000e0000 */
[----:B------:R-:W-:Y:S02]  /*1f80*/  R2UR UR5, R17 ;  /* 0x00000000110572ca */ /* 0x000fe400000e0000 */
[----:B------:R-:W1:Y:S11]  /*1f90*/  LDS.64 R8, [R19] ;  /* 0x0000000013087984 */ /* 0x000e760000000a00 */
[----:B-1----:R-:W2:Y:S01]  /*1fa0*/  LD.E.64 R8, desc[UR4][R8.64+0x18] ;  /* 0x0000180408087980 */ /* 0x002ea2000c101b00 */
[----:B------:R-:W-:-:S02]  /*1fb0*/  R2UR UR6, R16 ;  /* 0x00000000100672ca */ /* 0x000fc400000e0000 */
[----:B------:R-:W-:Y:S01]  /*1fc0*/  R2UR UR7, R17 ;  /* 0x00000000110772ca */ /* 0x000fe200000e0000 */
[----:B--2---:R-:W2:-:S12]  /*1fd0*/  LD.E.64 R10, desc[UR4][R8.64] ;  /* 0x00000004080a7980 */ /* 0x004e98000c101b00 */
[----:B0-----:R-:W3:Y:S04]  /*1fe0*/  LD.E.64 R6, desc[UR6][R8.64+0x10] ;  /* 0x0000100608067980 */ /* 0x001ee8000c101b00 */
[----:B------:R-:W4:Y:S01]  /*1ff0*/  LD.E.64 R4, desc[UR4][R8.64+0x8] ;  /* 0x0000080408047980 */ /* 0x000f22000c101b00 */
[----:B------:R-:W-:Y:S01]  /*2000*/  R2UR UR8, R16 ;  /* 0x00000000100872ca */ /* 0x000fe200000e0000 */
[----:B------:R-:W-:Y:S01]  /*2010*/  IMAD.MOV.U32 R27, RZ, RZ, R24 ;  /* 0x000000ffff1b7224 */ /* 0x000fe200078e0018 */
[----:B------:R-:W-:Y:S02]  /*2020*/  R2UR UR9, R17 ;  /* 0x00000000110972ca */ /* 0x000fe400000e0000 */
[----:B------:R-:W-:-:S04]  /*2030*/  MOV R18, 0x8 ;  /* 0x0000000800127802 */ /* 0x000fc80000000f00 */
[----:B------:R0:W1:Y:S01]  /*2040*/  LDC.64 R12, c[0x4][R18] ;  /* 0x01000000120c7b82 */ /* 0x0000620000000a00 */
[----:B--2---:R-:W-:Y:S01]  /*2050*/  SHF.R.U32.HI R0, RZ, 0x2, R11 ;  /* 0x00000002ff007819 */ /* 0x004fe2000001160b */
[----:B------:R-:W-:-:S03]  /*2060*/  VIADD R10, R10, 0x587c5 ;  /* 0x000587c50a0a7836 */ /* 0x000fc60000000000 */
[----:B------:R-:W-:Y:S01]  /*2070*/  LOP3.LUT R0, R0, R11, RZ, 0x3c, !PT ;  /* 0x0000000b00007212 */ /* 0x000fe200078e3cff */
[----:B---3--:R-:W-:Y:S02]  /*2080*/  IMAD.SHL.U32 R3, R7, 0x10, RZ ;  /* 0x0000001007037824 */ /* 0x008fe400078e00ff */
[----:B------:R-:W-:Y:S02]  /*2090*/  IMAD.MOV.U32 R20, RZ, RZ, R7 ;  /* 0x000000ffff147224 */ /* 0x000fe400078e0007 */
[C---:B------:R-:W-:Y:S02]  /*20a0*/  IMAD.SHL.U32 R11, R0.reuse, 0x2, RZ ;  /* 0x00000002000b7824 */ /* 0x040fe400078e00ff */
[----:B------:R-:W-:Y:S02]  /*20b0*/  IMAD.MOV.U32 R15, RZ, RZ, R6 ;  /* 0x000000ffff0f7224 */ /* 0x000fe400078e0006 */
[----:B----4-:R-:W-:Y:S01]  /*20c0*/  IMAD.MOV.U32 R14, RZ, RZ, R5 ;  /* 0x000000ffff0e7224 */ /* 0x010fe200078e0005 */
[----:B------:R-:W-:Y:S01]  /*20d0*/  LOP3.LUT R0, R0, R11, R3, 0x96, !PT ;  /* 0x0000000b00007212 */ /* 0x000fe200078e9603 */
[----:B------:R-:W-:Y:S01]  /*20e0*/  IMAD.MOV.U32 R3, RZ, RZ, 0x2f800000 ;  /* 0x2f800000ff037424 */ /* 0x000fe200078e00ff */
[----:B------:R-:W-:Y:S01]  /*20f0*/  IADD3 R11, PT, PT, -R24, 0x8, RZ ;  /* 0x00000008180b7810 */ /* 0x000fe20007ffe1ff */
[----:B------:R-:W-:Y:S01]  /*2100*/  IMAD.MOV.U32 R6, RZ, RZ, R22 ;  /* 0x000000ffff067224 */ /* 0x000fe200078e0016 */
[----:B------:R-:W-:Y:S01]  /*2110*/  LOP3.LUT R21, R0, R7, RZ, 0x3c, !PT ;  /* 0x0000000700157212 */ /* 0x000fe200078e3cff */
[----:B------:R0:W-:Y:S01]  /*2120*/  ST.E.64 desc[UR6][R8.64+0x8], R14 ;  /* 0x0000080e08007985 */ /* 0x0001e2000c101b06 */
[----:B------:R-:W-:Y:S01]  /*2130*/  I2FP.F32.S32 R11, R11 ;  /* 0x0000000b000b7245 */ /* 0x000fe20000201400 */
[----:B------:R-:W-:-:S02]  /*2140*/  IMAD.MOV.U32 R7, RZ, RZ, R2 ;  /* 0x000000ffff077224 */ /* 0x000fc400078e0002 */
[----:B------:R-:W-:Y:S01]  /*2150*/  IMAD.IADD R0, R21, 0x1, R10 ;  /* 0x0000000115007824 */ /* 0x000fe200078e020a */
[----:B------:R0:W-:Y:S01]  /*2160*/  ST.E.64 desc[UR4][R8.64+0x10], R20 ;  /* 0x0000101408007985 */ /* 0x0001e2000c101b04 */
[----:B------:R-:W2:Y:S03]  /*2170*/  LDCU.64 UR4, c[0x4][0x68] ;  /* 0x01000d00ff0477ac */ /* 0x000ea60008000a00 */
[----:B------:R-:W-:-:S05]  /*2180*/  I2FP.F32.U32 R0, R0 ;  /* 0x0000000000007245 */ /* 0x000fca0000201000 */
[----:B------:R-:W-:Y:S01]  /*2190*/  FFMA R3, R0, R3, 1.1641532182693481445e-10 ;  /* 0x2f00000000037423 */ /* 0x000fe20000000003 */
[----:B------:R-:W-:-:S05]  /*21a0*/  I2FP.F32.U32 R0, R24 ;  /* 0x0000001800007245 */ /* 0x000fca0000201000 */
[----:B------:R-:W-:Y:S01]  /*21b0*/  FFMA R0, R3, R11, R0 ;  /* 0x0000000b03007223 */ /* 0x000fe20000000000 */
[----:B------:R-:W-:-:S03]  /*21c0*/  IMAD.MOV.U32 R11, RZ, RZ, R4 ;  /* 0x000000ffff0b7224 */ /* 0x000fc600078e0004 */
[----:B------:R-:W3:Y:S01]  /*21d0*/  F2I.TRUNC.NTZ R26, R0 ;  /* 0x00000000001a7305 */ /* 0x000ee2000020f100 */
[----:B--2---:R-:W-:Y:S01]  /*21e0*/  IMAD.U32 R4, RZ, RZ, UR4 ;  /* 0x00000004ff047e24 */ /* 0x004fe2000f8e00ff */
[----:B------:R0:W-:Y:S01]  /*21f0*/  ST.E.64 desc[UR8][R8.64], R10 ;  /* 0x0000000a08007985 */ /* 0x0001e2000c101b08 */
[----:B------:R-:W-:-:S03]  /*2200*/  IMAD.U32 R5, RZ, RZ, UR5 ;  /* 0x00000005ff057e24 */ /* 0x000fc6000f8e00ff */
[----:B-1-3--:R0:W-:Y:S04]  /*2210*/  STL.64 [R1], R26 ;  /* 0x0000001a01007387 */ /* 0x00a1e80000100a00 */
[----:B0-----:R-:W-:-:S07]  /*2220*/  LEPC R20, `(.L_x_17) ;  /* 0x000000001014794e */ /* 0x001fce0000000000 */
[----:B------:R-:W-:Y:S05]  /*2230*/  CALL.ABS.NOINC R12 ;  /* 0x000000000c007343 */ /* 0x000fea0003c00000 */
.L_x_17:
[----:B------:R-:W-:-:S13]  /*2240*/  ISETP.NE.AND P0, PT, R26, R24, PT ;  /* 0x000000181a00720c */ /* 0x000fda0003f05270 */
[----:B------:R-:W-:Y:S05]  /*2250*/  @!P0 BRA `(.L_x_16) ;  /* 0x0000000000808947 */ /* 0x000fea0003800000 */
[----:B------:R-:W-:Y:S01]  /*2260*/  IMAD R29, R26, 0x8, R29 ;  /* 0x000000081a1d7824 */ /* 0x000fe200078e021d */
[----:B------:R-:W-:Y:S01]  /*2270*/  R2UR UR4, R16 ;  /* 0x00000000100472ca */ /* 0x000fe200000e0000 */
[----:B------:R-:W0:Y:S01]  /*2280*/  LDS.64 R4, [R19] ;  /* 0x0000000013047984 */ /* 0x000e220000000a00 */
[----:B------:R-:W-:-:S03]  /*2290*/  R2UR UR5, R17 ;  /* 0x00000000110572ca */ /* 0x000fc600000e0000 */
[----:B------:R-:W1:Y:S10]  /*22a0*/  LDS.64 R8, [R29] ;  /* 0x000000001d087984 */ /* 0x000e740000000a00 */
[----:B0-----:R-:W2:Y:S04]  /*22b0*/  LD.E.64 R6, desc[UR4][R4.64+0x10] ;  /* 0x0000100404067980 */ /* 0x001ea8000c101b00 */
[----:B-1----:R-:W3:Y:S01]  /*22c0*/  LD.E.64 R8, desc[UR4][R8.64+0x10] ;  /* 0x0000100408087980 */ /* 0x002ee2000c101b00 */
[----:B------:R-:W-:-:S02]  /*22d0*/  R2UR UR6, R16 ;  /* 0x00000000100672ca */ /* 0x000fc400000e0000 */
[----:B------:R-:W-:Y:S01]  /*22e0*/  R2UR UR7, R17 ;  /* 0x00000000110772ca */ /* 0x000fe200000e0000 */
[----:B---3--:R-:W-:Y:S04]  /*22f0*/  ST.E.64 desc[UR4][R4.64+0x10], R8 ;  /* 0x0000100804007985 */ /* 0x008fe8000c101b04 */
[----:B------:R-:W2:Y:S04]  /*2300*/  LDS.64 R10, [R29] ;  /* 0x000000001d0a7984 */ /* 0x000ea80000000a00 */
[----:B--2---:R-:W-:Y:S04]  /*2310*/  ST.E.64 desc[UR4][R10.64+0x10], R6 ;  /* 0x000010060a007985 */ /* 0x004fe8000c101b04 */
[----:B------:R-:W0:Y:S04]  /*2320*/  LDS.64 R14, [R19] ;  /* 0x00000000130e7984 */ /* 0x000e280000000a00 */
[----:B------:R-:W1:Y:S04]  /*2330*/  LDS.64 R30, [R29] ;  /* 0x000000001d1e7984 */ /* 0x000e680000000a00 */
[----:B0-----:R-:W2:Y:S04]  /*2340*/  LD.E.64 R20, desc[UR4][R14.64+0x10] ;  /* 0x000010040e147980 */ /* 0x001ea8000c101b00 */
[----:B-1----:R-:W3:Y:S01]  /*2350*/  LD.E.64 R30, desc[UR6][R30.64+0x10] ;  /* 0x000010061e1e7980 */ /* 0x002ee2000c101b00 */
[----:B------:R-:W-:-:S03]  /*2360*/  IMAD.MOV.U32 R13, RZ, RZ, R26 ;  /* 0x000000ffff0d7224 */ /* 0x000fc600078e001a */
[----:B--2---:R-:W2:Y:S01]  /*2370*/  LD.E.64 R10, desc[UR4][R20.64] ;  /* 0x00000004140a7980 */ /* 0x004ea2000c101b00 */
[--C-:B------:R-:W-:Y:S02]  /*2380*/  IMAD.MOV.U32 R8, RZ, RZ, R24.reuse ;  /* 0x000000ffff087224 */ /* 0x100fe400078e0018 */
[--C-:B------:R-:W-:Y:S01]  /*2390*/  IMAD.MOV.U32 R9, RZ, RZ, R24.reuse ;  /* 0x000000ffff097224 */ /* 0x100fe200078e0018 */
[----:B---3--:R-:W3:Y:S01]  /*23a0*/  LD.E.64 R14, desc[UR6][R30.64] ;  /* 0x000000061e0e7980 */ /* 0x008ee2000c101b00 */
[----:B------:R-:W-:Y:S01]  /*23b0*/  IMAD.MOV.U32 R12, RZ, RZ, R24 ;  /* 0x000000ffff0c7224 */ /* 0x000fe200078e0018 */
[----:B------:R-:W0:Y:S01]  /*23c0*/  LDC.64 R18, c[0x4][R18] ;  /* 0x0100000012127b82 */ /* 0x000e220000000a00 */
[----:B------:R-:W1:Y:S01]  /*23d0*/  LDCU.64 UR4, c[0x4][0x70] ;  /* 0x01000e00ff0477ac */ /* 0x000e620008000a00 */
[----:B------:R-:W-:Y:S02]  /*23e0*/  IMAD.MOV.U32 R6, RZ, RZ, R22 ;  /* 0x000000ffff067224 */ /* 0x000fe400078e0016 */
[----:B------:R-:W-:-:S02]  /*23f0*/  IMAD.MOV.U32 R7, RZ, RZ, R2 ;  /* 0x000000ffff077224 */ /* 0x000fc400078e0002 */
[----:B-1----:R-:W-:Y:S02]  /*2400*/  IMAD.U32 R4, RZ, RZ, UR4 ;  /* 0x00000004ff047e24 */ /* 0x002fe4000f8e00ff */
[----:B------:R-:W-:Y:S01]  /*2410*/  IMAD.U32 R5, RZ, RZ, UR5 ;  /* 0x00000005ff057e24 */ /* 0x000fe2000f8e00ff */
[----:B--2---:R1:W-:Y:S04]  /*2420*/  STL.128 [R1], R8 ;  /* 0x0000000801007387 */ /* 0x0043e80000100c00 */
[----:B0--3--:R1:W-:Y:S02]  /*2430*/  STL.128 [R1+0x10], R12 ;  /* 0x0000100c01007387 */ /* 0x0093e40000100c00 */
[----:B------:R-:W-:-:S07]  /*2440*/  LEPC R20, `(.L_x_16) ;  /* 0x000000001014794e */ /* 0x000fce0000000000 */
[----:B-1----:R-:W-:Y:S05]  /*2450*/  CALL.ABS.NOINC R18 ;  /* 0x0000000012007343 */ /* 0x002fea0003c00000 */
.L_x_16:
[----:B------:R-:W-:Y:S05]  /*2460*/  WARPSYNC.ALL ;  /* 0x0000000000007948 */ /* 0x000fea0003800000 */
[----:B------:R-:W-:Y:S01]  /*2470*/  BAR.SYNC.DEFER_BLOCKING 0x0 ;  /* 0x0000000000007b1d */ /* 0x000fe20000010000 */
[----:B------:R-:W-:Y:S02]  /*2480*/  R2UR UR4, R16 ;  /* 0x00000000100472ca */ /* 0x000fe400000e0000 */
[----:B------:R-:W-:-:S03]  /*2490*/  R2UR UR5, R17 ;  /* 0x00000000110572ca */ /* 0x000fc600000e0000 */
[----:B------:R-:W0:Y:S10]  /*24a0*/  LDS.64 R4, [R23] ;  /* 0x0000000017047984 */ /* 0x000e340000000a00 */
[----:B0-----:R-:W2:Y:S01]  /*24b0*/  LD.E.64 R6, desc[UR4][R4.64+0x10] ;  /* 0x0000100404067980 */ /* 0x001ea2000c101b00 */
[----:B------:R-:W-:-:S02]  /*24c0*/  R2UR UR4, R16 ;  /* 0x00000000100472ca */ /* 0x000fc400000e0000 */
[----:B------:R-:W-:-:S13]  /*24d0*/  R2UR UR5, R17 ;  /* 0x00000000110572ca */ /* 0x000fda00000e0000 */
[----:B------:R0:W3:Y:S01]  /*24e0*/  LD.E R3, desc[UR4][R4.64+0x8] ;  /* 0x0000080404037980 */ /* 0x0000e2000c101900 */
[----:B------:R-:W-:Y:S02]  /*24f0*/  CS2R R8, SRZ ;  /* 0x0000000000087805 */ /* 0x000fe4000001ff00 */
[----:B--2---:R-:W-:-:S04]  /*2500*/  ISETP.NE.U32.AND P0, PT, R6, RZ, PT ;  /* 0x000000ff0600720c */ /* 0x004fc80003f05070 */
[----:B------:R-:W-:-:S13]  /*2510*/  ISETP.NE.AND.EX P0, PT, R7, RZ, PT, P0 ;  /* 0x000000ff0700720c */ /* 0x000fda0003f05300 */
[----:B------:R-:W-:Y:S02]  /*2520*/  @P0 R2UR UR4, R16 ;  /* 0x00000000100402ca */ /* 0x000fe400000e0000 */
[----:B------:R-:W-:-:S13]  /*2530*/  @P0 R2UR UR5, R17 ;  /* 0x00000000110502ca */ /* 0x000fda00000e0000 */
[----:B---3--:R-:W2:Y:S01]  /*2540*/  @P0 LD.E R3, desc[UR4][R6.64+0x8] ;  /* 0x0000080406030980 */ /* 0x008ea2000c101900 */
[----:B------:R-:W-:Y:S02]  /*2550*/  @P0 R2UR UR4, R16 ;  /* 0x00000000100402ca */ /* 0x000fe400000e0000 */
[----:B------:R-:W-:-:S13]  /*2560*/  @P0 R2UR UR5, R17 ;  /* 0x00000000110502ca */ /* 0x000fda00000e0000 */
[----:B------:R-:W3:Y:S01]  /*2570*/  @P0 LD.E.64 R8, desc[UR4][R6.64+0x10] ;  /* 0x0000100406080980 */ /* 0x000ee2000c101b00 */
[C---:B------:R-:W-:Y:S02]  /*2580*/  R2UR UR4, R16.reuse ;  /* 0x00000000100472ca */ /* 0x040fe400000e0000 */
[----:B------:R-:W-:Y:S01]  /*2590*/  R2UR UR5, R17 ;  /* 0x00000000110572ca */ /* 0x000fe200000e0000 */
[----:B------:R-:W-:Y:S06]  /*25a0*/  BAR.SYNC.DEFER_BLOCKING 0x0 ;  /* 0x0000000000007b1d */ /* 0x000fec0000010000 */
[----:B------:R-:W2:Y:S06]  /*25b0*/  LDS.64 R10, [R23] ;  /* 0x00000000170a7984 */ /* 0x000eac0000000a00 */
[----:B--2---:R-:W-:Y:S01]  /*25c0*/  ST.E desc[UR4][R10.64+0x8], R3 ;  /* 0x000008030a007985 */ /* 0x004fe2000c101904 */
[----:B------:R-:W-:-:S02]  /*25d0*/  R2UR UR4, R16 ;  /* 0x00000000100472ca */ /* 0x000fc400000e0000 */
[----:B------:R-:W-:Y:S01]  /*25e0*/  R2UR UR5, R17 ;  /* 0x00000000110572ca */ /* 0x000fe200000e0000 */
[----:B0-----:R-:W3:-:S12]  /*25f0*/  LDS.64 R4, [R23] ;  /* 0x0000000017047984 */ /* 0x001ed80000000a00 */
[----:B---3--:R-:W-:Y:S01]  /*2600*/  ST.E.64 desc[UR4][R4.64+0x10], R8 ;  /* 0x0000100804007985 */ /* 0x008fe2000c101b04 */
[C---:B------:R-:W-:Y:S02]  /*2610*/  R2UR UR4, R16.reuse ;  /* 0x00000000100472ca */ /* 0x040fe400000e0000 */
[----:B------:R-:W-:Y:S01]  /*2620*/  R2UR UR5, R17 ;  /* 0x00000000110572ca */ /* 0x000fe200000e0000 */
[----:B------:R-:W-:Y:S06]  /*2630*/  BAR.SYNC.DEFER_BLOCKING 0x0 ;  /* 0x0000000000007b1d */ /* 0x000fec0000010000 */
[----:B------:R-:W0:Y:S06]  /*2640*/  LDS.64 R12, [R23] ;  /* 0x00000000170c7984 */ /* 0x000e2c0000000a00 */
        /* <DEDUP_REMOVED lines=20> */
[----:B------:R-:W3:-:S12]  /*2790*/  LDS.64 R10, [R23] ;  /* 0x00000000170a7984 */ /* 0x000ed80000000a00 */
[----:B---3--:R-:W-:Y:S01]  /*27a0*/  ST.E.64 desc[UR4][R10.64+0x10], R4 ;  /* 0x000010040a007985 */ /* 0x008fe2000c101b04 */
[C---:B------:R-:W-:Y:S02]  /*27b0*/  R2UR UR4, R16.reuse ;  /* 0x00000000100472ca */ /* 0x040fe400000e0000 */
[----:B------:R-:W-:Y:S01]  /*27c0*/  R2UR UR5, R17 ;  /* 0x00000000110572ca */ /* 0x000fe200000e0000 */
[----:B------:R-:W-:Y:S06]  /*27d0*/  BAR.SYNC.DEFER_BLOCKING 0x0 ;  /* 0x0000000000007b1d */ /* 0x000fec0000010000 */
[----:B0-----:R-:W0:Y:S06]  /*27e0*/  LDS.64 R12, [R23] ;  /* 0x00000000170c7984 */ /* 0x001e2c0000000a00 */
        /* <DEDUP_REMOVED lines=13> */
[----:B------:R-:W-:Y:S01]  /*28c0*/  R2UR UR4, R16 ;  /* 0x00000000100472ca */ /* 0x000fe200000e0000 */
[----:B------:R-:W-:Y:S01]  /*28d0*/  IMAD R28, R25, 0x8, R28 ;  /* 0x00000008191c7824 */ /* 0x000fe200078e021c */
[----:B------:R-:W-:Y:S01]  /*28e0*/  R2UR UR5, R17 ;  /* 0x00000000110572ca */ /* 0x000fe200000e0000 */
[----:B------:R-:W-:Y:S01]  /*28f0*/  BAR.SYNC.DEFER_BLOCKING 0x0 ;  /* 0x0000000000007b1d */ /* 0x000fe20000010000 */
[----:B------:R-:W-:-:S05]  /*2900*/  ISETP.NE.AND P0, PT, R24, RZ, PT ;  /* 0x000000ff1800720c */ /* 0x000fca0003f05270 */
[----:B------:R-:W2:Y:S06]  /*2910*/  LDS.64 R8, [R23] ;  /* 0x0000000017087984 */ /* 0x000eac0000000a00 */
[----:B--2---:R-:W-:Y:S01]  /*2920*/  ST.E desc[UR4][R8.64+0x8], R3 ;  /* 0x0000080308007985 */ /* 0x004fe2000c101904 */
[----:B------:R-:W-:Y:S02]  /*2930*/  R2UR UR4, R16 ;  /* 0x00000000100472ca */ /* 0x000fe400000e0000 */
[----:B------:R-:W-:Y:S01]  /*2940*/  R2UR UR5, R17 ;  /* 0x00000000110572ca */ /* 0x000fe200000e0000 */
[----:B------:R-:W3:-:S12]  /*2950*/  LDS.64 R10, [R23] ;  /* 0x00000000170a7984 */ /* 0x000ed80000000a00 */
[----:B---3--:R0:W-:Y:S01]  /*2960*/  ST.E.64 desc[UR4][R10.64+0x10], R4 ;  /* 0x000010040a007985 */ /* 0x0081e2000c101b04 */
[----:B------:R-:W-:Y:S06]  /*2970*/  BAR.SYNC.DEFER_BLOCKING 0x0 ;  /* 0x0000000000007b1d */ /* 0x000fec0000010000 */
[----:B------:R-:W-:Y:S05]  /*2980*/  @P0 BRA `(.L_x_18) ;  /* 0x0000000000680947 */ /* 0x000fea0003800000 */
[----:B------:R-:W0:Y:S01]  /*2990*/  LDS.64 R8, [R28] ;  /* 0x000000001c087984 */ /* 0x000e220000000a00 */
[----:B------:R-:W-:Y:S02]  /*29a0*/  R2UR UR4, R16 ;  /* 0x00000000100472ca */ /* 0x000fe400000e0000 */
[----:B------:R-:W-:-:S13]  /*29b0*/  R2UR UR5, R17 ;  /* 0x00000000110572ca */ /* 0x000fda00000e0000 */
[----:B0-----:R-:W2:Y:S01]  /*29c0*/  LD.E R13, desc[UR4][R8.64+0x8] ;  /* 0x00000804080d7980 */ /* 0x001ea2000c101900 */
[----:B------:R-:W-:Y:S01]  /*29d0*/  IMAD.MOV.U32 R12, RZ, RZ, R25 ;  /* 0x000000ffff0c7224 */ /* 0x000fe200078e0019 */
[----:B------:R-:W-:Y:S01]  /*29e0*/  MOV R0, 0x8 ;  /* 0x0000000800007802 */ /* 0x000fe20000000f00 */
[----:B------:R-:W0:Y:S01]  /*29f0*/  LDCU.64 UR4, c[0x4][0x78] ;  /* 0x01000f00ff0477ac */ /* 0x000e220008000a00 */
[----:B------:R-:W-:Y:S02]  /*2a00*/  IMAD.MOV.U32 R6, RZ, RZ, R22 ;  /* 0x000000ffff067224 */ /* 0x000fe400078e0016 */
[----:B------:R1:W3:Y:S01]  /*2a10*/  LDC.64 R10, c[0x4][R0] ;  /* 0x01000000000a7b82 */ /* 0x0002e20000000a00 */
[----:B------:R-:W-:Y:S02]  /*2a20*/  IMAD.MOV.U32 R7, RZ, RZ, R2 ;  /* 0x000000ffff077224 */ /* 0x000fe400078e0002 */
[----:B0-----:R-:W-:Y:S02]  /*2a30*/  IMAD.U32 R4, RZ, RZ, UR4 ;  /* 0x00000004ff047e24 */ /* 0x001fe4000f8e00ff */
[----:B------:R-:W-:Y:S01]  /*2a40*/  IMAD.U32 R5, RZ, RZ, UR5 ;  /* 0x00000005ff057e24 */ /* 0x000fe2000f8e00ff */
[----:B--23--:R1:W-:Y:S06]  /*2a50*/  STL.64 [R1], R12 ;  /* 0x0000000c01007387 */ /* 0x00c3ec0000100a00 */
[----:B------:R-:W-:-:S07]  /*2a60*/  LEPC R20, `(.L_x_19) ;  /* 0x000000001014794e */ /* 0x000fce0000000000 */
[----:B-1----:R-:W-:Y:S05]  /*2a70*/  CALL.ABS.NOINC R10 ;  /* 0x000000000a007343 */ /* 0x002fea0003c00000 */
.L_x_19:
[----:B------:R-:W0:Y:S01]  /*2a80*/  LDS.64 R4, [R28] ;  /* 0x000000001c047984 */ /* 0x000e220000000a00 */
[----:B------:R-:W-:Y:S02]  /*2a90*/  R2UR UR4, R16 ;  /* 0x00000000100472ca */ /* 0x000fe400000e0000 */
[----:B------:R-:W-:-:S13]  /*2aa0*/  R2UR UR5, R17 ;  /* 0x00000000110572ca */ /* 0x000fda00000e0000 */
[----:B0-----:R-:W2:Y:S01]  /*2ab0*/  LD.E R4, desc[UR4][R4.64+0x8] ;  /* 0x0000080404047980 */ /* 0x001ea2000c101900 */
[----:B------:R-:W-:Y:S02]  /*2ac0*/  IMAD R3, R25, 0x38, R28 ;  /* 0x0000003819037824 */ /* 0x000fe400078e021c */
[----:B------:R-:W-:Y:S02]  /*2ad0*/  IMAD.MOV.U32 R0, RZ, RZ, 0x1 ;  /* 0x00000001ff007424 */ /* 0x000fe400078e00ff */
[----:B--2---:R-:W-:-:S05]  /*2ae0*/  IMAD R3, R4, 0x8, R3 ;  /* 0x0000000804037824 */ /* 0x004fca00078e0203 */
[----:B------:R-:W0:Y:S04]  /*2af0*/  LDS.64 R6, [R3] ;  /* 0x0000000003067984 */ /* 0x000e280000000a00 */
[----:B0-----:R-:W-:Y:S04]  /*2b00*/  ST.E.U8 desc[UR4][R6.64+0x21], R0 ;  /* 0x0000210006007985 */ /* 0x001fe8000c101104 */
[----:B------:R-:W0:Y:S04]  /*2b10*/  LDS.64 R8, [R3] ;  /* 0x0000000003087984 */ /* 0x000e280000000a00 */
[----:B0-----:R1:W-:Y:S02]  /*2b20*/  ST.E.U8 desc[UR4][R8.64+0x20], R0 ;  /* 0x0000200008007985 */ /* 0x0013e4000c101104 */
.L_x_18:
[----:B------:R-:W-:Y:S05]  /*2b30*/  WARPSYNC.ALL ;  /* 0x0000000000007948 */ /* 0x000fea0003800000 */
[----:B------:R-:W-:Y:S01]  /*2b40*/  BAR.SYNC.DEFER_BLOCKING 0x0 ;  /* 0x0000000000007b1d */ /* 0x000fe20000010000 */
[----:B------:R-:W-:Y:S02]  /*2b50*/  R2UR UR4, R16 ;  /* 0x00000000100472ca */ /* 0x000fe400000e0000 */
[----:B------:R-:W-:-:S03]  /*2b60*/  R2UR UR5, R17 ;  /* 0x00000000110572ca */ /* 0x000fc600000e0000 */
[----:B0-----:R-:W1:Y:S10]  /*2b70*/  LDS.64 R4, [R23] ;  /* 0x0000000017047984 */ /* 0x001e740000000a00 */
[----:B-1----:R-:W2:Y:S02]  /*2b80*/  LD.E.U8 R0, desc[UR4][R4.64+0x21] ;  /* 0x0000210404007980 */ /* 0x002ea4000c101100 */
[----:B--2---:R-:W-:-:S13]  /*2b90*/  ISETP.NE.AND P0, PT, R0, RZ, PT ;  /* 0x000000ff0000720c */ /* 0x004fda0003f05270 */
[----:B------:R-:W-:Y:S05]  /*2ba0*/  @!P0 BRA `(.L_x_20) ;  /* 0x00000000003c8947 */ /* 0x000fea0003800000 */
[----:B------:R-:W-:Y:S02]  /*2bb0*/  R2UR UR4, R16 ;  /* 0x00000000100472ca */ /* 0x000fe400000e0000 */
[----:B------:R-:W-:-:S13]  /*2bc0*/  R2UR UR5, R17 ;  /* 0x00000000110572ca */ /* 0x000fda00000e0000 */
[----:B------:R-:W2:Y:S02]  /*2bd0*/  LD.E.U8 R4, desc[UR4][R4.64+0x20] ;  /* 0x0000200404047980 */ /* 0x000ea4000c101100 */
[----:B--2---:R-:W-:-:S13]  /*2be0*/  ISETP.NE.AND P0, PT, R4, RZ, PT ;  /* 0x000000ff0400720c */ /* 0x004fda0003f05270 */
[----:B------:R-:W-:Y:S05]  /*2bf0*/  @!P0 BRA `(.L_x_20) ;  /* 0x0000000000288947 */ /* 0x000fea0003800000 */
[----:B------:R-:W-:Y:S01]  /*2c00*/  MOV R0, 0x8 ;  /* 0x0000000800007802 */ /* 0x000fe20000000f00 */
[----:B------:R0:W-:Y:S01]  /*2c10*/  STL.64 [R1], R24 ;  /* 0x0000001801007387 */ /* 0x0001e20000100a00 */
[----:B------:R-:W1:Y:S01]  /*2c20*/  LDCU.64 UR4, c[0x4][0x80] ;  /* 0x01001000ff0477ac */ /* 0x000e620008000a00 */
[----:B------:R-:W-:Y:S01]  /*2c30*/  IMAD.MOV.U32 R6, RZ, RZ, R22 ;  /* 0x000000ffff067224 */ /* 0x000fe200078e0016 */
[----:B------:R0:W2:Y:S01]  /*2c40*/  LDC.64 R8, c[0x4][R0] ;  /* 0x0100000000087b82 */ /* 0x0000a20000000a00 */
[----:B------:R-:W-:Y:S02]  /*2c50*/  IMAD.MOV.U32 R7, RZ, RZ, R2 ;  /* 0x000000ffff077224 */ /* 0x000fe400078e0002 */
[----:B-1----:R-:W-:Y:S02]  /*2c60*/  IMAD.U32 R4, RZ, RZ, UR4 ;  /* 0x00000004ff047e24 */ /* 0x002fe4000f8e00ff */
[----:B0-----:R-:W-:-:S07]  /*2c70*/  IMAD.U32 R5, RZ, RZ, UR5 ;  /* 0x00000005ff057e24 */ /* 0x001fce000f8e00ff */
[----:B------:R-:W-:-:S07]  /*2c80*/  LEPC R20, `(.L_x_20) ;  /* 0x000000001014794e */ /* 0x000fce0000000000 */
[----:B--2---:R-:W-:Y:S05]  /*2c90*/  CALL.ABS.NOINC R8 ;  /* 0x0000000008007343 */ /* 0x004fea0003c00000 */
.L_x_20:
[----:B------:R-:W-:Y:S05]  /*2ca0*/  WARPSYNC.ALL ;  /* 0x0000000000007948 */ /* 0x000fea0003800000 */
[----:B------:R-:W-:Y:S01]  /*2cb0*/  BAR.SYNC.DEFER_BLOCKING 0x0 ;  /* 0x0000000000007b1d */ /* 0x000fe20000010000 */
[----:B------:R-:W-:Y:S02]  /*2cc0*/  R2UR UR4, R16 ;  /* 0x00000000100472ca */ /* 0x000fe400000e0000 */
[----:B------:R-:W-:-:S03]  /*2cd0*/  R2UR UR5, R17 ;  /* 0x00000000110572ca */ /* 0x000fc600000e0000 */
[----:B------:R-:W0:Y:S10]  /*2ce0*/  LDS.64 R4, [R23] ;  /* 0x0000000017047984 */ /* 0x000e340000000a00 */
[----:B0-----:R-:W2:Y:S01]  /*2cf0*/  LD.E.U8 R4, desc[UR4][R4.64+0x21] ;  /* 0x0000210404047980 */ /* 0x001ea2000c101100 */
[----:B------:R-:W-:Y:S01]  /*2d00*/  IMAD.MOV.U32 R3, RZ, RZ, 0x48 ;  /* 0x00000048ff037424 */ /* 0x000fe200078e00ff */
[----:B------:R-:W-:Y:S03]  /*2d10*/  BSSY.RECONVERGENT B0, `(.L_x_21) ;  /* 0x000001c000007945 */ /* 0x000fe60003800200 */
[----:B------:R-:W-:-:S04]  /*2d20*/  IMAD R0, R24, 0x40, R3 ;  /* 0x0000004018007824 */ /* 0x000fc800078e0203 */
[----:B------:R-:W-:Y:S01]  /*2d30*/  IMAD R0, R25, 0x8, R0 ;  /* 0x0000000819007824 */ /* 0x000fe200078e0200 */
[----:B--2---:R-:W-:-:S13]  /*2d40*/  ISETP.NE.AND P0, PT, R4, RZ, PT ;  /* 0x000000ff0400720c */ /* 0x004fda0003f05270 */
[----:B------:R-:W-:Y:S05]  /*2d50*/  @!P0 BRA `(.L_x_22) ;  /* 0x00000000005c8947 */ /* 0x000fea0003800000 */
[C---:B------:R-:W-:Y:S01]  /*2d60*/  ISETP.GT.U32.AND P0, PT, R25.reuse, 0x6, PT ;  /* 0x000000061900780c */ /* 0x040fe20003f04070 */
[----:B------:R-:W-:Y:S01]  /*2d70*/  IMAD.MOV.U32 R3, RZ, RZ, 0x1 ;  /* 0x00000001ff037424 */ /* 0x000fe200078e00ff */
[----:B------:R-:W-:Y:S01]  /*2d80*/  ISETP.NE.AND P1, PT, R25, RZ, PT ;  /* 0x000000ff1900720c */ /* 0x000fe20003f25270 */
[----:B------:R-:W-:-:S10]  /*2d90*/  IMAD.MOV.U32 R18, RZ, RZ, 0x1 ;  /* 0x00000001ff127424 */ /* 0x000fd400078e00ff */
[----:B------:R-:W0:Y:S01]  /*2da0*/  @!P0 LDS.64 R4, [R23+0x8] ;  /* 0x0000080017048984 */ /* 0x000e220000000a00 */
[----:B------:R-:W-:Y:S01]  /*2db0*/  @!P0 R2UR UR4, R16 ;  /* 0x00000000100482ca */ /* 0x000fe200000e0000 */
[----:B------:R-:W1:Y:S01]  /*2dc0*/  @!P0 LDC.64 R12, c[0x3][R0] ;  /* 0x00c00000000c8b82 */ /* 0x000e620000000a00 */
[----:B------:R-:W-:-:S07]  /*2dd0*/  @!P0 R2UR UR5, R17 ;  /* 0x00000000110582ca */ /* 0x000fce00000e0000 */
[----:B------:R-:W2:Y:S06]  /*2de0*/  @P1 LDC.64 R14, c[0x3][R0] ;  /* 0x00c00000000e1b82 */ /* 0x000eac0000000a00 */
[----:B0-----:R0:W-:Y:S04]  /*2df0*/  @!P0 ST.E.U8 desc[UR4][R4.64+0x21], R3 ;  /* 0x0000210304008985 */ /* 0x0011e8000c101104 */
[----:B------:R-:W1:Y:S01]  /*2e00*/  @!P0 LDS.64 R6, [R23+0x8] ;  /* 0x0000080017068984 */ /* 0x000e620000000a00 */
[----:B0-----:R-:W-:-:S03]  /*2e10*/  @P1 PRMT R5, R18, 0x7610, R5 ;  /* 0x0000761012051816 */ /* 0x001fc60000000005 */
[----:B-1----:R-:W-:Y:S04]  /*2e20*/  @!P0 ST.E desc[UR4][R6.64+0x2c], R12 ;  /* 0x00002c0c06008985 */ /* 0x002fe8000c101904 */
[----:B------:R-:W0:Y:S04]  /*2e30*/  @!P0 LDS.64 R8, [R23+0x8] ;  /* 0x0000080017088984 */ /* 0x000e280000000a00 */
[----:B0-----:R-:W-:Y:S01]  /*2e40*/  @!P0 ST.E desc[UR4][R8.64+0x30], R13 ;  /* 0x0000300d08008985 */ /* 0x001fe2000c101904 */
[----:B------:R-:W-:Y:S02]  /*2e50*/  @P1 R2UR UR4, R16 ;  /* 0x00000000100412ca */ /* 0x000fe400000e0000 */
[----:B------:R-:W-:Y:S01]  /*2e60*/  @P1 R2UR UR5, R17 ;  /* 0x00000000110512ca */ /* 0x000fe200000e0000 */
[----:B------:R-:W0:-:S12]  /*2e70*/  @P1 LDS.64 R10, [R23+-0x8] ;  /* 0xfffff800170a1984 */ /* 0x000e180000000a00 */
[----:B0-----:R-:W-:Y:S04]  /*2e80*/  @P1 ST.E.U8 desc[UR4][R10.64+0x21], R5 ;  /* 0x000021050a001985 */ /* 0x001fe8000c101104 */
[----:B------:R-:W2:Y:S04]  /*2e90*/  @P1 LDS.64 R4, [R23+-0x8] ;  /* 0xfffff80017041984 */ /* 0x000ea80000000a00 */
[----:B--2---:R-:W-:Y:S04]  /*2ea0*/  @P1 ST.E desc[UR4][R4.64+0x2c], R14 ;  /* 0x00002c0e04001985 */ /* 0x004fe8000c101904 */
[----:B------:R-:W0:Y:S04]  /*2eb0*/  @P1 LDS.64 R6, [R23+-0x8] ;  /* 0xfffff80017061984 */ /* 0x000e280000000a00 */
[----:B0-----:R0:W-:Y:S02]  /*2ec0*/  @P1 ST.E desc[UR4][R6.64+0x30], R15 ;  /* 0x0000300f06001985 */ /* 0x0011e4000c101904 */
.L_x_22:
[----:B------:R-:W-:Y:S05]  /*2ed0*/  BSYNC.RECONVERGENT B0 ;  /* 0x0000000000007941 */ /* 0x000fea0003800200 */
.L_x_21:
[----:B------:R-:W1:Y:S01]  /*2ee0*/  LDS.64 R4, [R23] ;  /* 0x0000000017047984 */ /* 0x000e620000000a00 */
[----:B------:R-:W-:Y:S02]  /*2ef0*/  R2UR UR4, R16 ;  /* 0x00000000100472ca */ /* 0x000fe400000e0000 */
[----:B------:R-:W-:-:S13]  /*2f00*/  R2UR UR5, R17 ;  /* 0x00000000110572ca */ /* 0x000fda00000e0000 */
[----:B-1----:R-:W2:Y:S01]  /*2f10*/  LD.E.U8 R4, desc[UR4][R4.64+0x20] ;  /* 0x0000200404047980 */ /* 0x002ea2000c101100 */
[----:B------:R-:W-:Y:S01]  /*2f20*/  BSSY.RECONVERGENT B0, `(.L_x_23) ;  /* 0x000001b000007945 */ /* 0x000fe20003800200 */
[----:B------:R-:W-:Y:S01]  /*2f30*/  IMAD R28, R24, 0x40, R28 ;  /* 0x00000040181c7824 */ /* 0x000fe200078e021c */
[----:B--2---:R-:W-:-:S13]  /*2f40*/  ISETP.NE.AND P0, PT, R4, RZ, PT ;  /* 0x000000ff0400720c */ /* 0x004fda0003f05270 */
[----:B------:R-:W-:Y:S05]  /*2f50*/  @!P0 BRA `(.L_x_24) ;  /* 0x00000000005c8947 */ /* 0x000fea0003800000 */
[C---:B------:R-:W-:Y:S01]  /*2f60*/  ISETP.GT.U32.AND P1, PT, R24.reuse, 0x6, PT ;  /* 0x000000061800780c */ /* 0x040fe20003f24070 */
[----:B------:R-:W-:Y:S01]  /*2f70*/  IMAD.MOV.U32 R3, RZ, RZ, 0x1 ;  /* 0x00000001ff037424 */ /* 0x000fe200078e00ff */
[----:B------:R-:W-:Y:S01]  /*2f80*/  ISETP.NE.AND P0, PT, R24, RZ, PT ;  /* 0x000000ff1800720c */ /* 0x000fe20003f05270 */
[----:B------:R-:W-:-:S10]  /*2f90*/  IMAD.MOV.U32 R18, RZ, RZ, 0x1 ;  /* 0x00000001ff127424 */ /* 0x000fd400078e00ff */
[----:B------:R-:W1:Y:S01]  /*2fa0*/  @!P1 LDS.64 R4, [R28+0x40] ;  /* 0x000040001c049984 */ /* 0x000e620000000a00 */
[----:B------:R-:W-:Y:S01]  /*2fb0*/  @!P1 R2UR UR4, R16 ;  /* 0x00000000100492ca */ /* 0x000fe200000e0000 */
[----:B------:R-:W2:Y:S01]  /*2fc0*/  @!P1 LDC.64 R12, c[0x3][R0] ;  /* 0x00c00000000c9b82 */ /* 0x000ea20000000a00 */
[----:B------:R-:W-:-:S07]  /*2fd0*/  @!P1 R2UR UR5, R17 ;  /* 0x00000000110592ca */ /* 0x000fce00000e0000 */
[----:B0-----:R-:W0:Y:S06]  /*2fe0*/  @P0 LDC.64 R14, c[0x3][R0] ;  /* 0x00c00000000e0b82 */ /* 0x001e2c0000000a00 */
[----:B-1----:R1:W-:Y:S04]  /*2ff0*/  @!P1 ST.E.U8 desc[UR4][R4.64+0x20], R3 ;  /* 0x0000200304009985 */ /* 0x0023e8000c101104 */
[----:B------:R-:W2:Y:S01]  /*3000*/  @!P1 LDS.64 R6, [R28+0x40] ;  /* 0x000040001c069984 */ /* 0x000ea20000000a00 */
[----:B-1----:R-:W-:-:S03]  /*3010*/  @P0 PRMT R5, R18, 0x7610, R5 ;  /* 0x0000761012050816 */ /* 0x002fc60000000005 */
[----:B--2---:R-:W-:Y:S04]  /*3020*/  @!P1 ST.E desc[UR4][R6.64+0x24], R12 ;  /* 0x0000240c06009985 */ /* 0x004fe8000c101904 */
[----:B------:R-:W1:Y:S04]  /*3030*/  @!P1 LDS.64 R8, [R28+0x40] ;  /* 0x000040001c089984 */ /* 0x000e680000000a00 */
[----:B-1----:R-:W-:Y:S01]  /*3040*/  @!P1 ST.E desc[UR4][R8.64+0x28], R13 ;  /* 0x0000280d08009985 */ /* 0x002fe2000c101904 */
[----:B------:R-:W-:Y:S02]  /*3050*/  @P0 R2UR UR4, R16 ;  /* 0x00000000100402ca */ /* 0x000fe400000e0000 */
[----:B------:R-:W-:Y:S01]  /*3060*/  @P0 R2UR UR5, R17 ;  /* 0x00000000110502ca */ /* 0x000fe200000e0000 */
[----:B------:R-:W1:-:S12]  /*3070*/  @P0 LDS.64 R10, [R28+-0x40] ;  /* 0xffffc0001c0a0984 */ /* 0x000e580000000a00 */
[----:B-1----:R-:W-:Y:S04]  /*3080*/  @P0 ST.E.U8 desc[UR4][R10.64+0x20], R5 ;  /* 0x000020050a000985 */ /* 0x002fe8000c101104 */
[----:B------:R-:W0:Y:S04]  /*3090*/  @P0 LDS.64 R4, [R28+-0x40] ;  /* 0xffffc0001c040984 */ /* 0x000e280000000a00 */
[----:B0-----:R-:W-:Y:S04]  /*30a0*/  @P0 ST.E desc[UR4][R4.64+0x24], R14 ;  /* 0x0000240e04000985 */ /* 0x001fe8000c101904 */
[----:B------:R-:W0:Y:S04]  /*30b0*/  @P0 LDS.64 R6, [R28+-0x40] ;  /* 0xffffc0001c060984 */ /* 0x000e280000000a00 */
[----:B0-----:R1:W-:Y:S02]  /*30c0*/  @P0 ST.E desc[UR4][R6.64+0x28], R15 ;  /* 0x0000280f06000985 */ /* 0x0013e4000c101904 */
.L_x_24:
[----:B------:R-:W-:Y:S05]  /*30d0*/  BSYNC.RECONVERGENT B0 ;  /* 0x0000000000007941 */ /* 0x000fea0003800200 */
.L_x_23:
[----:B------:R-:W-:Y:S01]  /*30e0*/  BAR.SYNC.DEFER_BLOCKING 0x0 ;  /* 0x0000000000007b1d */ /* 0x000fe20000010000 */
[----:B------:R-:W-:Y:S02]  /*30f0*/  R2UR UR4, R16 ;  /* 0x00000000100472ca */ /* 0x000fe400000e0000 */
[----:B------:R-:W-:-:S03]  /*3100*/  R2UR UR5, R17 ;  /* 0x00000000110572ca */ /* 0x000fc600000e0000 */
[----:B------:R-:W2:Y:S10]  /*3110*/  LDS.64 R4, [R23] ;  /* 0x0000000017047984 */ /* 0x000eb40000000a00 */
[----:B--2---:R-:W2:Y:S01]  /*3120*/  LD.E.U8 R4, desc[UR4][R4.64+0x21] ;  /* 0x0000210404047980 */ /* 0x004ea2000c101100 */
[----:B------:R-:W-:Y:S01]  /*3130*/  BSSY.RECONVERGENT B0, `(.L_x_25) ;  /* 0x000001a000007945 */ /* 0x000fe20003800200 */
[----:B--2---:R-:W-:-:S13]  /*3140*/  ISETP.NE.AND P0, PT, R4, RZ, PT ;  /* 0x000000ff0400720c */ /* 0x004fda0003f05270 */
[----:B------:R-:W-:Y:S05]  /*3150*/  @!P0 BRA `(.L_x_26) ;  /* 0x00000000005c8947 */ /* 0x000fea0003800000 */
[C---:B------:R-:W-:Y:S01]  /*3160*/  ISETP.GT.U32.AND P0, PT, R25.reuse, 0x5, PT ;  /* 0x000000051900780c */ /* 0x040fe20003f04070 */
[----:B------:R-:W-:Y:S01]  /*3170*/  IMAD.MOV.U32 R3, RZ, RZ, 0x1 ;  /* 0x00000001ff037424 */ /* 0x000fe200078e00ff */
[----:B------:R-:W-:Y:S01]  /*3180*/  ISETP.GE.U32.AND P1, PT, R25, 0x2, PT ;  /* 0x000000021900780c */ /* 0x000fe20003f26070 */
[----:B------:R-:W-:-:S10]  /*3190*/  IMAD.MOV.U32 R18, RZ, RZ, 0x1 ;  /* 0x00000001ff127424 */ /* 0x000fd400078e00ff */
[----:B------:R-:W2:Y:S01]  /*31a0*/  @!P0 LDS.64 R4, [R23+0x10] ;  /* 0x0000100017048984 */ /* 0x000ea20000000a00 */
[----:B------:R-:W-:Y:S01]  /*31b0*/  @!P0 R2UR UR4, R16 ;  /* 0x00000000100482ca */ /* 0x000fe200000e0000 */
[----:B------:R-:W3:Y:S01]  /*31c0*/  @!P0 LDC.64 R12, c[0x3][R0] ;  /* 0x00c00000000c8b82 */ /* 0x000ee20000000a00 */
[----:B------:R-:W-:-:S07]  /*31d0*/  @!P0 R2UR UR5, R17 ;  /* 0x00000000110582ca */ /* 0x000fce00000e0000 */
[----:B01----:R-:W0:Y:S06]  /*31e0*/  @P1 LDC.64 R14, c[0x3][R0] ;  /* 0x00c00000000e1b82 */ /* 0x003e2c0000000a00 */
[----:B--2---:R1:W-:Y:S04]  /*31f0*/  @!P0 ST.E.U8 desc[UR4][R4.64+0x21], R3 ;  /* 0x0000210304008985 */ /* 0x0043e8000c101104 */
[----:B------:R-:W3:Y:S01]  /*3200*/  @!P0 LDS.64 R6, [R23+0x10] ;  /* 0x0000100017068984 */ /* 0x000ee20000000a00 */
[----:B-1----:R-:W-:-:S03]  /*3210*/  @P1 PRMT R5, R18, 0x7610, R5 ;  /* 0x0000761012051816 */ /* 0x002fc60000000005 */
[----:B---3--:R-:W-:Y:S04]  /*3220*/  @!P0 ST.E desc[UR4][R6.64+0x2c], R12 ;  /* 0x00002c0c06008985 */ /* 0x008fe8000c101904 */
        /* <DEDUP_REMOVED lines=10> */
.L_x_26:
[----:B------:R-:W-:Y:S05]  /*32d0*/  BSYNC.RECONVERGENT B0 ;  /* 0x0000000000007941 */ /* 0x000fea0003800200 */
.L_x_25:
[----:B------:R-:W3:Y:S01]  /*32e0*/  LDS.64 R4, [R23] ;  /* 0x0000000017047984 */ /* 0x000ee20000000a00 */
[----:B------:R-:W-:Y:S02]  /*32f0*/  R2UR UR4, R16 ;  /* 0x00000000100472ca */ /* 0x000fe400000e0000 */
[----:B------:R-:W-:-:S13]  /*3300*/  R2UR UR5, R17 ;  /* 0x00000000110572ca */ /* 0x000fda00000e0000 */
[----:B---3--:R-:W3:Y:S01]  /*3310*/  LD.E.U8 R4, desc[UR4][R4.64+0x20] ;  /* 0x0000200404047980 */ /* 0x008ee2000c101100 */
[----:B------:R-:W-:Y:S01]  /*3320*/  BSSY.RECONVERGENT B0, `(.L_x_27) ;  /* 0x000001a000007945 */ /* 0x000fe20003800200 */
[----:B---3--:R-:W-:-:S13]  /*3330*/  ISETP.NE.AND P0, PT, R4, RZ, PT ;  /* 0x000000ff0400720c */ /* 0x008fda0003f05270 */
[----:B------:R-:W-:Y:S05]  /*3340*/  @!P0 BRA `(.L_x_28) ;  /* 0x00000000005c8947 */ /* 0x000fea0003800000 */
[C---:B------:R-:W-:Y:S01]  /*3350*/  ISETP.GT.U32.AND P0, PT, R24.reuse, 0x5, PT ;  /* 0x000000051800780c */ /* 0x040fe20003f04070 */
[----:B------:R-:W-:Y:S01]  /*3360*/  IMAD.MOV.U32 R3, RZ, RZ, 0x1 ;  /* 0x00000001ff037424 */ /* 0x000fe200078e00ff */
[----:B------:R-:W-:Y:S01]  /*3370*/  ISETP.GE.U32.AND P1, PT, R24, 0x2, PT ;  /* 0x000000021800780c */ /* 0x000fe20003f26070 */
[----:B------:R-:W-:-:S10]  /*3380*/  IMAD.MOV.U32 R18, RZ, RZ, 0x1 ;  /* 0x00000001ff127424 */ /* 0x000fd400078e00ff */
[----:B------:R-:W3:Y:S01]  /*3390*/  @!P0 LDS.64 R4, [R28+0x80] ;  /* 0x000080001c048984 */ /* 0x000ee20000000a00 */
[----:B------:R-:W-:Y:S01]  /*33a0*/  @!P0 R2UR UR4, R16 ;  /* 0x00000000100482ca */ /* 0x000fe200000e0000 */
[----:B------:R-:W4:Y:S01]  /*33b0*/  @!P0 LDC.64 R12, c[0x3][R0] ;  /* 0x00c00000000c8b82 */ /* 0x000f220000000a00 */
[----:B------:R-:W-:-:S07]  /*33c0*/  @!P0 R2UR UR5, R17 ;  /* 0x00000000110582ca */ /* 0x000fce00000e0000 */
[----:B012---:R-:W0:Y:S06]  /*33d0*/  @P1 LDC.64 R14, c[0x3][R0] ;  /* 0x00c00000000e1b82 */ /* 0x007e2c0000000a00 */
[----:B---3--:R1:W-:Y:S04]  /*33e0*/  @!P0 ST.E.U8 desc[UR4][R4.64+0x20], R3 ;  /* 0x0000200304008985 */ /* 0x0083e8000c101104 */
[----:B------:R-:W4:Y:S01]  /*33f0*/  @!P0 LDS.64 R6, [R28+0x80] ;  /* 0x000080001c068984 */ /* 0x000f220000000a00 */
[----:B-1----:R-:W-:-:S03]  /*3400*/  @P1 PRMT R5, R18, 0x7610, R5 ;  /* 0x0000761012051816 */ /* 0x002fc60000000005 */
[----:B----4-:R-:W-:Y:S04]  /*3410*/  @!P0 ST.E desc[UR4][R6.64+0x24], R12 ;  /* 0x0000240c06008985 */ /* 0x010fe8000c101904 */
        /* <DEDUP_REMOVED lines=10> */
.L_x_28:
[----:B------:R-:W-:Y:S05]  /*34c0*/  BSYNC.RECONVERGENT B0 ;  /* 0x0000000000007941 */ /* 0x000fea0003800200 */
.L_x_27:
[----:B------:R-:W-:Y:S01]  /*34d0*/  BAR.SYNC.DEFER_BLOCKING 0x0 ;  /* 0x0000000000007b1d */ /* 0x000fe20000010000 */
[----:B------:R-:W-:Y:S02]  /*34e0*/  R2UR UR4, R16 ;  /* 0x00000000100472ca */ /* 0x000fe400000e0000 */
[----:B------:R-:W-:-:S03]  /*34f0*/  R2UR UR5, R17 ;  /* 0x00000000110572ca */ /* 0x000fc600000e0000 */
[----:B------:R-:W4:Y:S10]  /*3500*/  LDS.64 R4, [R23] ;  /* 0x0000000017047984 */ /* 0x000f340000000a00 */
[----:B----4-:R-:W4:Y:S01]  /*3510*/  LD.E.U8 R4, desc[UR4][R4.64+0x21] ;  /* 0x0000210404047980 */ /* 0x010f22000c101100 */
[----:B------:R-:W-:Y:S01]  /*3520*/  BSSY.RECONVERGENT B0, `(.L_x_29) ;  /* 0x000001a000007945 */ /* 0x000fe20003800200 */
[----:B----4-:R-:W-:-:S13]  /*3530*/  ISETP.NE.AND P0, PT, R4, RZ, PT ;  /* 0x000000ff0400720c */ /* 0x010fda0003f05270 */
[----:B------:R-:W-:Y:S05]  /*3540*/  @!P0 BRA `(.L_x_30) ;  /* 0x00000000005c8947 */ /* 0x000fea0003800000 */
[----:B------:R-:W-:-:S13]  /*3550*/  ISETP.GT.U32.AND P0, PT, R25, 0x3, PT ;  /* 0x000000031900780c */ /* 0x000fda0003f04070 */
[----:B------:R-:W-:Y:S05]  /*3560*/  @P0 BRA `(.L_x_31) ;  /* 0x00000000002c0947 */ /* 0x000fea0003800000 */
[----:B------:R-:W4:Y:S01]  /*3570*/  LDS.64 R4, [R23+0x20] ;  /* 0x0000200017047984 */ /* 0x000f220000000a00 */
[----:B------:R-:W-:Y:S01]  /*3580*/  R2UR UR4, R16 ;  /* 0x00000000100472ca */ /* 0x000fe200000e0000 */
[----:B------:R-:W5:Y:S01]  /*3590*/  LDC.64 R10, c[0x3][R0] ;  /* 0x00c00000000a7b82 */ /* 0x000f620000000a00 */
[----:B------:R-:W-:Y:S01]  /*35a0*/  R2UR UR5, R17 ;  /* 0x00000000110572ca */ /* 0x000fe200000e0000 */
[----:B------:R-:W-:-:S12]  /*35b0*/  IMAD.MOV.U32 R3, RZ, RZ, 0x1 ;  /* 0x00000001ff037424 */ /* 0x000fd800078e00ff */
[----:B----4-:R-:W-:Y:S04]  /*35c0*/  ST.E.U8 desc[UR4][R4.64+0x21], R3 ;  /* 0x0000210304007985 */ /* 0x010fe8000c101104 */
[----:B0123--:R-:W5:Y:S04]  /*35d0*/  LDS.64 R6, [R23+0x20] ;  /* 0x0000200017067984 */ /* 0x00ff680000000a00 */
[----:B-----5:R-:W-:Y:S04]  /*35e0*/  ST.E desc[UR4][R6.64+0x2c], R10 ;  /* 0x00002c0a06007985 */ /* 0x020fe8000c101904 */
[----:B------:R-:W0:Y:S04]  /*35f0*/  LDS.64 R8, [R23+0x20] ;  /* 0x0000200017087984 */ /* 0x000e280000000a00 */
[----:B0-----:R0:W-:Y:S01]  /*3600*/  ST.E desc[UR4][R8.64+0x30], R11 ;  /* 0x0000300b08007985 */ /* 0x0011e2000c101904 */
[----:B------:R-:W-:Y:S05]  /*3610*/  BRA `(.L_x_30) ;  /* 0x0000000000287947 */ /* 0x000fea0003800000 */
.L_x_31:
[----:B------:R-:W4:Y:S01]  /*3620*/  LDS.64 R4, [R23+-0x20] ;  /* 0xffffe00017047984 */ /* 0x000f220000000a00 */
[----:B------:R-:W-:Y:S01]  /*3630*/  R2UR UR4, R16 ;  /* 0x00000000100472ca */ /* 0x000fe200000e0000 */
[----:B------:R-:W5:Y:S01]  /*3640*/  LDC.64 R10, c[0x3][R0] ;  /* 0x00c00000000a7b82 */ /* 0x000f620000000a00 */
[----:B------:R-:W-:Y:S01]  /*3650*/  R2UR UR5, R17 ;  /* 0x00000000110572ca */ /* 0x000fe200000e0000 */
[----:B------:R-:W-:-:S12]  /*3660*/  IMAD.MOV.U32 R3, RZ, RZ, 0x1 ;  /* 0x00000001ff037424 */ /* 0x000fd800078e00ff */
[----:B----4-:R-:W-:Y:S04]  /*3670*/  ST.E.U8 desc[UR4][R4.64+0x21], R3 ;  /* 0x0000210304007985 */ /* 0x010fe8000c101104 */
[----:B0123--:R-:W5:Y:S04]  /*3680*/  LDS.64 R6, [R23+-0x20] ;  /* 0xffffe00017067984 */ /* 0x00ff680000000a00 */
[----:B-----5:R-:W-:Y:S04]  /*3690*/  ST.E desc[UR4][R6.64+0x2c], R10 ;  /* 0x00002c0a06007985 */ /* 0x020fe8000c101904 */
[----:B------:R-:W0:Y:S04]  /*36a0*/  LDS.64 R8, [R23+-0x20] ;  /* 0xffffe00017087984 */ /* 0x000e280000000a00 */
[----:B0-----:R4:W-:Y:S02]  /*36b0*/  ST.E desc[UR4][R8.64+0x30], R11 ;  /* 0x0000300b08007985 */ /* 0x0019e4000c101904 */
.L_x_30:
[----:B------:R-:W-:Y:S05]  /*36c0*/  BSYNC.RECONVERGENT B0 ;  /* 0x0000000000007941 */ /* 0x000fea0003800200 */
.L_x_29:
[----:B------:R-:W5:Y:S01]  /*36d0*/  LDS.64 R4, [R23] ;  /* 0x0000000017047984 */ /* 0x000f620000000a00 */
[----:B------:R-:W-:Y:S02]  /*36e0*/  R2UR UR4, R16 ;  /* 0x00000000100472ca */ /* 0x000fe400000e0000 */
[----:B------:R-:W-:-:S13]  /*36f0*/  R2UR UR5, R17 ;  /* 0x00000000110572ca */ /* 0x000fda00000e0000 */
[----:B-----5:R-:W5:Y:S01]  /*3700*/  LD.E.U8 R4, desc[UR4][R4.64+0x20] ;  /* 0x0000200404047980 */ /* 0x020f62000c101100 */
[----:B------:R-:W-:Y:S01]  /*3710*/  BSSY.RECONVERGENT B0, `(.L_x_32) ;  /* 0x000001a000007945 */ /* 0x000fe20003800200 */
[----:B-----5:R-:W-:-:S13]  /*3720*/  ISETP.NE.AND P0, PT, R4, RZ, PT ;  /* 0x000000ff0400720c */ /* 0x020fda0003f05270 */
[----:B------:R-:W-:Y:S05]  /*3730*/  @!P0 BRA `(.L_x_33) ;  /* 0x00000000005c8947 */ /* 0x000fea0003800000 */
[----:B------:R-:W-:-:S13]  /*3740*/  ISETP.GT.U32.AND P0, PT, R24, 0x3, PT ;  /* 0x000000031800780c */ /* 0x000fda0003f04070 */
[----:B------:R-:W-:Y:S05]  /*3750*/  @P0 BRA `(.L_x_34) ;  /* 0x00000000002c0947 */ /* 0x000fea0003800000 */
[----:B------:R-:W5:Y:S01]  /*3760*/  LDS.64 R4, [R28+0x100] ;  /* 0x000100001c047984 */ /* 0x000f620000000a00 */
[----:B------:R-:W-:Y:S01]  /*3770*/  R2UR UR4, R16 ;  /* 0x00000000100472ca */ /* 0x000fe200000e0000 */
[----:B0---4-:R-:W0:Y:S01]  /*3780*/  LDC.64 R10, c[0x3][R0] ;  /* 0x00c00000000a7b82 */ /* 0x011e220000000a00 */
[----:B------:R-:W-:Y:S01]  /*3790*/  R2UR UR5, R17 ;  /* 0x00000000110572ca */ /* 0x000fe200000e0000 */
[----:B------:R-:W-:-:S12]  /*37a0*/  IMAD.MOV.U32 R3, RZ, RZ, 0x1 ;  /* 0x00000001ff037424 */ /* 0x000fd800078e00ff */
[----:B-----5:R-:W-:Y:S04]  /*37b0*/  ST.E.U8 desc[UR4][R4.64+0x20], R3 ;  /* 0x0000200304007985 */ /* 0x020fe8000c101104 */
[----:B-123--:R-:W0:Y:S04]  /*37c0*/  LDS.64 R6, [R28+0x100] ;  /* 0x000100001c067984 */ /* 0x00ee280000000a00 */
[----:B0-----:R-:W-:Y:S04]  /*37d0*/  ST.E desc[UR4][R6.64+0x24], R10 ;  /* 0x0000240a06007985 */ /* 0x001fe8000c101904 */
[----:B------:R-:W0:Y:S04]  /*37e0*/  LDS.64 R8, [R28+0x100] ;  /* 0x000100001c087984 */ /* 0x000e280000000a00 */
[----:B0-----:R0:W-:Y:S01]  /*37f0*/  ST.E desc[UR4][R8.64+0x28], R11 ;  /* 0x0000280b08007985 */ /* 0x0011e2000c101904 */
[----:B------:R-:W-:Y:S05]  /*3800*/  BRA `(.L_x_33) ;  /* 0x0000000000287947 */ /* 0x000fea0003800000 */
.L_x_34:
[----:B------:R-:W5:Y:S01]  /*3810*/  LDS.64 R4, [R28+-0x100] ;  /* 0xffff00001c047984 */ /* 0x000f620000000a00 */
[----:B------:R-:W-:Y:S01]  /*3820*/  R2UR UR4, R16 ;  /* 0x00000000100472ca */ /* 0x000fe200000e0000 */
[----:B0---4-:R-:W0:Y:S01]  /*3830*/  LDC.64 R10, c[0x3][R0] ;  /* 0x00c00000000a7b82 */ /* 0x011e220000000a00 */
[----:B------:R-:W-:Y:S01]  /*3840*/  R2UR UR5, R17 ;  /* 0x00000000110572ca */ /* 0x000fe200000e0000 */
[----:B------:R-:W-:-:S12]  /*3850*/  IMAD.MOV.U32 R3, RZ, RZ, 0x1 ;  /* 0x00000001ff037424 */ /* 0x000fd800078e00ff */
[----:B-----5:R-:W-:Y:S04]  /*3860*/  ST.E.U8 desc[UR4][R4.64+0x20], R3 ;  /* 0x0000200304007985 */ /* 0x020fe8000c101104 */
[----:B-123--:R-:W0:Y:S04]  /*3870*/  LDS.64 R6, [R28+-0x100] ;  /* 0xffff00001c067984 */ /* 0x00ee280000000a00 */
[----:B0-----:R-:W-:Y:S04]  /*3880*/  ST.E desc[UR4][R6.64+0x24], R10 ;  /* 0x0000240a06007985 */ /* 0x001fe8000c101904 */
[----:B------:R-:W0:Y:S04]  /*3890*/  LDS.64 R8, [R28+-0x100] ;  /* 0xffff00001c087984 */ /* 0x000e280000000a00 */
[----:B0-----:R0:W-:Y:S02]  /*38a0*/  ST.E desc[UR4][R8.64+0x28], R11 ;  /* 0x0000280b08007985 */ /* 0x0011e4000c101904 */
.L_x_33:
[----:B------:R-:W-:Y:S05]  /*38b0*/  BSYNC.RECONVERGENT B0 ;  /* 0x0000000000007941 */ /* 0x000fea0003800200 */
.L_x_32:
[----:B------:R-:W-:Y:S01]  /*38c0*/  BAR.SYNC.DEFER_BLOCKING 0x0 ;  /* 0x0000000000007b1d */ /* 0x000fe20000010000 */
[----:B------:R-:W-:Y:S02]  /*38d0*/  R2UR UR4, R16 ;  /* 0x00000000100472ca */ /* 0x000fe400000e0000 */
[----:B------:R-:W-:-:S03]  /*38e0*/  R2UR UR5, R17 ;  /* 0x00000000110572ca */ /* 0x000fc600000e0000 */
[----:B------:R-:W5:Y:S10]  /*38f0*/  LDS.64 R4, [R23] ;  /* 0x0000000017047984 */ /* 0x000f740000000a00 */
[----:B-----5:R-:W5:Y:S01]  /*3900*/  LD.E R3, desc[UR4][R4.64+0x2c] ;  /* 0x00002c0404037980 */ /* 0x020f62000c101900 */
[----:B0123--:R-:W5:Y:S01]  /*3910*/  LDC R6, c[0x3][R0] ;  /* 0x00c0000000067b82 */ /* 0x00ff620000000800 */
[----:B------:R-:W-:Y:S04]  /*3920*/  BSSY.RECONVERGENT B7, `(.L_x_35) ;  /* 0x000002b000077945 */ /* 0x000fe80003800200 */
[----:B------:R-:W-:Y:S01]  /*3930*/  BSSY.RELIABLE B6, `(.L_x_36) ;  /* 0x0000016000067945 */ /* 0x000fe20003800100 */
[----:B-----5:R-:W-:-:S13]  /*3940*/  ISETP.GE.AND P0, PT, R6, R3, PT ;  /* 0x000000030600720c */ /* 0x020fda0003f06270 */
[----:B------:R-:W-:Y:S05]  /*3950*/  @P0 BRA `(.L_x_37) ;  /* 0x0000000000180947 */ /* 0x000fea0003800000 */
[----:B------:R-:W-:Y:S02]  /*3960*/  R2UR UR4, R16 ;  /* 0x00000000100472ca */ /* 0x000fe400000e0000 */
[----:B------:R-:W-:-:S13]  /*3970*/  R2UR UR5, R17 ;  /* 0x00000000110572ca */ /* 0x000fda00000e0000 */
[----:B------:R-:W2:Y:S01]  /*3980*/  LD.E R3, desc[UR4][R4.64+0x30] ;  /* 0x0000300404037980 */ /* 0x000ea2000c101900 */
[----:B----4-:R-:W2:Y:S02]  /*3990*/  LDC R8, c[0x3][R0+0x4] ;  /* 0x00c0010000087b82 */ /* 0x010ea40000000800 */
[----:B--2---:R-:W-:-:S13]  /*39a0*/  ISETP.GE.AND P0, PT, R8, R3, PT ;  /* 0x000000030800720c */ /* 0x004fda0003f06270 */
[----:B------:R-:W-:Y:S05]  /*39b0*/  @!P0 BRA `(.L_x_38) ;  /* 0x0000000000348947 */ /* 0x000fea0003800000 */
.L_x_37:
[----:B------:R-:W-:Y:S02]  /*39c0*/  R2UR UR4, R16 ;  /* 0x00000000100472ca */ /* 0x000fe400000e0000 */
[----:B------:R-:W-:-:S13]  /*39d0*/  R2UR UR5, R17 ;  /* 0x00000000110572ca */ /* 0x000fda00000e0000 */
[----:B------:R-:W2:Y:S02]  /*39e0*/  LD.E R3, desc[UR4][R4.64+0x24] ;  /* 0x0000240404037980 */ /* 0x000ea4000c101900 */
[----:B--2---:R-:W-:-:S13]  /*39f0*/  ISETP.GE.AND P0, PT, R6, R3, PT ;  /* 0x000000030600720c */ /* 0x004fda0003f06270 */
[----:B------:R-:W-:Y:S05]  /*3a00*/  @P0 BREAK.RELIABLE B6 ;  /* 0x0000000000060942 */ /* 0x000fea0003800100 */
[----:B------:R-:W-:Y:S05]  /*3a10*/  @P0 BRA `(.L_x_39) ;  /* 0x00000000005c0947 */ /* 0x000fea0003800000 */
[----:B------:R-:W-:Y:S02]  /*3a20*/  R2UR UR4, R16 ;  /* 0x00000000100472ca */ /* 0x000fe400000e0000 */
[----:B------:R-:W-:-:S13]  /*3a30*/  R2UR UR5, R17 ;  /* 0x00000000110572ca */ /* 0x000fda00000e0000 */
[----:B------:R-:W2:Y:S01]  /*3a40*/  LD.E R3, desc[UR4][R4.64+0x28] ;  /* 0x0000280404037980 */ /* 0x000ea2000c101900 */
[----:B------:R-:W2:Y:S02]  /*3a50*/  LDC R0, c[0x3][R0+0x4] ;  /* 0x00c0010000007b82 */ /* 0x000ea40000000800 */
[----:B--2---:R-:W-:-:S13]  /*3a60*/  ISETP.GE.AND P0, PT, R0, R3, PT ;  /* 0x000000030000720c */ /* 0x004fda0003f06270 */
[----:B------:R-:W-:Y:S05]  /*3a70*/  @P0 BREAK.RELIABLE B6 ;  /* 0x0000000000060942 */ /* 0x000fea0003800100 */
[----:B------:R-:W-:Y:S05]  /*3a80*/  @P0 BRA `(.L_x_39) ;  /* 0x0000000000400947 */ /* 0x000fea0003800000 */
.L_x_38:
[----:B------:R-:W-:Y:S05]  /*3a90*/  BSYNC.RELIABLE B6 ;  /* 0x0000000000067941 */ /* 0x000fea0003800100 */
.L_x_36:
[----:B------:R-:W-:Y:S01]  /*3aa0*/  MOV R0, 0x8 ;  /* 0x0000000800007802 */ /* 0x000fe20000000f00 */
[----:B------:R0:W-:Y:S01]  /*3ab0*/  STL.64 [R1], R24 ;  /* 0x0000001801007387 */ /* 0x0001e20000100a00 */
[----:B------:R-:W1:Y:S01]  /*3ac0*/  LDCU.64 UR4, c[0x4][0x88] ;  /* 0x01001100ff0477ac */ /* 0x000e620008000a00 */
[----:B------:R-:W-:Y:S01]  /*3ad0*/  IMAD.MOV.U32 R6, RZ, RZ, R22 ;  /* 0x000000ffff067224 */ /* 0x000fe200078e0016 */
[----:B----4-:R0:W2:Y:S01]  /*3ae0*/  LDC.64 R8, c[0x4][R0] ;  /* 0x0100000000087b82 */ /* 0x0100a20000000a00 */
[----:B------:R-:W-:Y:S02]  /*3af0*/  IMAD.MOV.U32 R7, RZ, RZ, R2 ;  /* 0x000000ffff077224 */ /* 0x000fe400078e0002 */
[----:B-1----:R-:W-:Y:S02]  /*3b00*/  IMAD.U32 R4, RZ, RZ, UR4 ;  /* 0x00000004ff047e24 */ /* 0x002fe4000f8e00ff */
[----:B0-----:R-:W-:-:S07]  /*3b10*/  IMAD.U32 R5, RZ, RZ, UR5 ;  /* 0x00000005ff057e24 */ /* 0x001fce000f8e00ff */
[----:B------:R-:W-:-:S07]  /*3b20*/  LEPC R20, `(.L_x_40) ;  /* 0x000000001014794e */ /* 0x000fce0000000000 */
[----:B--2---:R-:W-:Y:S05]  /*3b30*/  CALL.ABS.NOINC R8 ;  /* 0x0000000008007343 */ /* 0x004fea0003c00000 */
.L_x_40:
[----:B------:R-:W0:Y:S01]  /*3b40*/  LDS.64 R2, [R23] ;  /* 0x0000000017027984 */ /* 0x000e220000000a00 */
[----:B------:R-:W-:Y:S02]  /*3b50*/  R2UR UR4, R16 ;  /* 0x00000000100472ca */ /* 0x000fe400000e0000 */
[----:B------:R-:W-:-:S13]  /*3b60*/  R2UR UR5, R17 ;  /* 0x00000000110572ca */ /* 0x000fda00000e0000 */
[----:B0-----:R0:W-:Y:S01]  /*3b70*/  ST.E.U8 desc[UR4][R2.64+0x34], RZ ;  /* 0x000034ff02007985 */ /* 0x0011e2000c101104 */
[----:B------:R-:W-:Y:S05]  /*3b80*/  BRA `(.L_x_41) ;  /* 0x0000000000107947 */ /* 0x000fea0003800000 */
.L_x_39:
[----:B------:R-:W-:Y:S01]  /*3b90*/  R2UR UR4, R16 ;  /* 0x00000000100472ca */ /* 0x000fe200000e0000 */
[----:B------:R-:W-:Y:S01]  /*3ba0*/  IMAD.MOV.U32 R2, RZ, RZ, 0x1 ;  /* 0x00000001ff027424 */ /* 0x000fe200078e00ff */
[----:B------:R-:W-:-:S13]  /*3bb0*/  R2UR UR5, R17 ;  /* 0x00000000110572ca */ /* 0x000fda00000e0000 */
[----:B------:R1:W-:Y:S02]  /*3bc0*/  ST.E.U8 desc[UR4][R4.64+0x34], R2 ;  /* 0x0000340204007985 */ /* 0x0003e4000c101104 */
.L_x_41:
[----:B------:R-:W-:Y:S05]  /*3bd0*/  BSYNC.RECONVERGENT B7 ;  /* 0x0000000000077941 */ /* 0x000fea0003800200 */
.L_x_35:
[----:B-1----:R1:W2:Y:S01]  /*3be0*/  LDS.64 R4, [R23] ;  /* 0x0000000017047984 */ /* 0x0022a20000000a00 */
[----:B------:R-:W-:-:S04]  /*3bf0*/  MOV R0, 0x10 ;  /* 0x0000001000007802 */ /* 0x000fc80000000f00 */
[----:B0-----:R1:W0:Y:S03]  /*3c00*/  LDC.64 R2, c[0x4][R0] ;  /* 0x0100000000027b82 */ /* 0x0012260000000a00 */
[----:B------:R-:W-:-:S07]  /*3c10*/  LEPC R20, `(.L_x_42) ;  /* 0x000000001014794e */ /* 0x000fce0000000000 */
[----:B012-4-:R-:W-:Y:S05]  /*3c20*/  CALL.ABS.NOINC R2 ;  /* 0x0000000002007343 */ /* 0x017fea0003c00000 */
.L_x_42:
[----:B------:R-:W-:Y:S05]  /*3c30*/  EXIT ;  /* 0x000000000000794d */ /* 0x000fea0003800000 */
.L_x_43:
[----:B------:R-:W-:-:S00]  /*3c40*/  BRA `(.L_x_43) ;  /* 0xfffffffc00fc7947 */ /* 0x000fc0000383ffff */
[----:B------:R-:W-:-:S00]  /*3c50*/  NOP ;  /* 0x0000000000007918 */ /* 0x000fc00000000000 */
        /* <DEDUP_REMOVED lines=10> */
.L_x_44:


//--------------------- .nv.global.init           --------------------------
	.section	.nv.global.init,"aw",@progbits
	.align	4
.nv.global.init:
	.type		mrg32k3aM1SubSeq,@object
	.size		mrg32k3aM1SubSeq,(mrg32k3aM2SubSeq - mrg32k3aM1SubSeq)
mrg32k3aM1SubSeq:
        /* <DEDUP_REMOVED lines=126> */
	.type		mrg32k3aM2SubSeq,@object
	.size		mrg32k3aM2SubSeq,(mrg32k3aM1 - mrg32k3aM2SubSeq)
mrg32k3aM2SubSeq:
        /* <DEDUP_REMOVED lines=126> */
	.type		mrg32k3aM1,@object
	.size		mrg32k3aM1,(mrg32k3aM1Seq - mrg32k3aM1)
mrg32k3aM1:
        /* <DEDUP_REMOVED lines=144> */
	.type		mrg32k3aM1Seq,@object
	.size		mrg32k3aM1Seq,(mrg32k3aM2 - mrg32k3aM1Seq)
mrg32k3aM1Seq:
        /* <DEDUP_REMOVED lines=144> */
	.type		mrg32k3aM2,@object
	.size		mrg32k3aM2,(mrg32k3aM2Seq - mrg32k3aM2)
mrg32k3aM2:
        /* <DEDUP_REMOVED lines=144> */
	.type		mrg32k3aM2Seq,@object
	.size		mrg32k3aM2Seq,(precalc_xorwow_matrix - mrg32k3aM2Seq)
mrg32k3aM2Seq:
        /* <DEDUP_REMOVED lines=144> */
	.type		precalc_xorwow_matrix,@object
	.size		precalc_xorwow_matrix,(precalc_xorwow_offset_matrix - precalc_xorwow_matrix)
precalc_xorwow_matrix:
        /* <DEDUP_REMOVED lines=6400> */
	.type		precalc_xorwow_offset_matrix,@object
	.size		precalc_xorwow_offset_matrix,($str$5 - precalc_xorwow_offset_matrix)
precalc_xorwow_offset_matrix:
        /* <DEDUP_REMOVED lines=6400> */
	.type		$str$5,@object
	.size		$str$5,($str$7 - $str$5)
$str$5:
        /*353c0*/ 	.byte	0x74, 0x68, 0x72, 0x65, 0x61, 0x64, 0x20, 0x25, 0x64, 0x27, 0x73, 0x20, 0x6e, 0x78, 0x20, 0x69
        /*353d0*/ 	.byte	0x73, 0x20, 0x25, 0x64, 0x0a, 0x00
	.type		$str$7,@object
	.size		$str$7,($str$6 - $str$7)
$str$7:
        /*353d6*/ 	.byte	0x6e, 0x6f, 0x64, 0x65, 0x73, 0x5b, 0x25, 0x64, 0x5d, 0x5b, 0x25, 0x64, 0x5d, 0x20, 0x69, 0x73
        /*353e6*/ 	.byte	0x20, 0x75, 0x6e, 0x73, 0x74, 0x61, 0x62, 0x6c, 0x65, 0x0a, 0x00
	.type		$str$6,@object
	.size		$str$6,($str$3 - $str$6)
$str$6:
        /*353f1*/ 	.byte	0x6e, 0x6f, 0x64, 0x65, 0x73, 0x5b, 0x25, 0x64, 0x5d, 0x5b, 0x25, 0x64, 0x5d, 0x20, 0x69, 0x73
        /*35401*/ 	.byte	0x20, 0x61, 0x20, 0x6d, 0x61, 0x74, 0x63, 0x68, 0x69, 0x6e, 0x67, 0x0a, 0x00
	.type		$str$3,@object
	.size		$str$3,($str$1 - $str$3)
$str$3:
        /*3540e*/ 	.byte	0x52, 0x61, 0x6e, 0x64, 0x6f, 0x6d, 0x20, 0x6e, 0x75, 0x6d, 0x62, 0x65, 0x72, 0x3a, 0x20, 0x25
        /*3541e*/ 	.byte	0x64, 0x20, 0x69, 0x6e, 0x20, 0x74, 0x68, 0x72, 0x65, 0x61, 0x64, 0x20, 0x74, 0x78, 0x2c, 0x20
        /*3542e*/ 	.byte	0x74, 0x79, 0x3a, 0x20, 0x25, 0x64, 0x0a, 0x00
	.type		$str$1,@object
	.size		$str$1,($str$2 - $str$1)
$str$1:
        /*35436*/ 	.byte	0x43, 0x72, 0x65, 0x61, 0x74, 0x65, 0x20, 0x6e, 0x6f, 0x64, 0x65, 0x20, 0x62, 0x79, 0x20, 0x74
        /*35446*/ 	.byte	0x68, 0x72, 0x65, 0x61, 0x64, 0x49, 0x64, 0x78, 0x20, 0x74, 0x79, 0x3a, 0x20, 0x25, 0x64, 0x2c
        /*35456*/ 	.byte	0x20, 0x74, 0x78, 0x3a, 0x20, 0x25, 0x64, 0x2c, 0x20, 0x6e, 0x6f, 0x64, 0x65, 0x27, 0x73, 0x20
        /*35466*/ 	.byte	0x79, 0x3a, 0x20, 0x25, 0x64, 0x2c, 0x20, 0x78, 0x3a, 0x20, 0x25, 0x64, 0x0a, 0x00
	.type		$str$2,@object
	.size		$str$2,($str$4 - $str$2)
$str$2:
        /*35474*/ 	.byte	0x72, 0x65, 0x64, 0x69, 0x72, 0x65, 0x63, 0x74, 0x20, 0x6e, 0x65, 0x78, 0x74, 0x20, 0x70, 0x6f
        /*35484*/ 	.byte	0x69, 0x6e, 0x74, 0x65, 0x72, 0x20, 0x6f, 0x66, 0x20, 0x6e, 0x6f, 0x64, 0x65, 0x20, 0x28, 0x79
        /*35494*/ 	.byte	0x3a, 0x20, 0x25, 0x64, 0x2c, 0x20, 0x78, 0x3a, 0x20, 0x25, 0x64, 0x29, 0x20, 0x74, 0x6f, 0x20
        /*354a4*/ 	.byte	0x6e, 0x6f, 0x64, 0x65, 0x20, 0x28, 0x79, 0x3a, 0x20, 0x25, 0x64, 0x2c, 0x20, 0x78, 0x3a, 0x20
        /*354b4*/ 	.byte	0x25, 0x64, 0x29, 0x0a, 0x00
	.type		$str$4,@object
	.size		$str$4,(.L_13 - $str$4)
$str$4:
        /*354b9*/ 	.byte	0x6e, 0x6f, 0x64, 0x65, 0x20, 0x28, 0x74, 0x79, 0x3a, 0x20, 0x25, 0x64, 0x20, 0x74, 0x78, 0x3a
        /*354c9*/ 	.byte	0x20, 0x25, 0x64, 0x29, 0x27, 0x73, 0x20, 0x6e, 0x65, 0x78, 0x74, 0x20, 0x6e, 0x6f, 0x64, 0x65
        /*354d9*/ 	.byte	0x20, 0x62, 0x65, 0x63, 0x6f, 0x6d, 0x65, 0x73, 0x20, 0x28, 0x74, 0x79, 0x3a, 0x20, 0x25, 0x64
        /*354e9*/ 	.byte	0x20, 0x74, 0x78, 0x3a, 0x20, 0x25, 0x64, 0x29, 0x20, 0x77, 0x68, 0x65, 0x72, 0x65, 0x61, 0x73
        /*354f9*/ 	.byte	0x20, 0x6e, 0x6f, 0x64, 0x65, 0x20, 0x28, 0x74, 0x79, 0x3a, 0x20, 0x25, 0x64, 0x20, 0x72, 0x78
        /*35509*/ 	.byte	0x3a, 0x20, 0x25, 0x64, 0x29, 0x27, 0x73, 0x20, 0x6e, 0x65, 0x78, 0x74, 0x20, 0x6e, 0x6f, 0x64
        /*35519*/ 	.byte	0x65, 0x20, 0x62, 0x65, 0x63, 0x6f, 0x6d, 0x65, 0x73, 0x20, 0x28, 0x74, 0x79, 0x3a, 0x20, 0x25
        /*35529*/ 	.byte	0x64, 0x20, 0x74, 0x78, 0x3a, 0x20, 0x25, 0x64, 0x29, 0x0a, 0x00
.L_13:


//--------------------- .nv.shared._Z55parallel_iterative_improvement_algorithm_in_parallelismy --------------------------
	.section	.nv.shared._Z55parallel_iterative_improvement_algorithm_in_parallelismy,"aw",@nobits
	.sectionflags	@""
	.align	8
.nv.shared._Z55parallel_iterative_improvement_algorithm_in_parallelismy:
	.zero		1536


//--------------------- .nv.shared.reserved.0     --------------------------
	.section	.nv.shared.reserved.0,"aw",@nobits
	.weak		__nv_reservedSMEM_offset_0_alias
	.size		__nv_reservedSMEM_offset_0_alias, 0, 64
	.other		__nv_reservedSMEM_offset_0_alias,@"STO_CUDA_RESERVED_SHARED STV_DEFAULT"
__nv_reservedSMEM_offset_0_alias:
	.zero		0
	.zero		64


//--------------------- .nv.constant0._Z55parallel_iterative_improvement_algorithm_in_parallelismy --------------------------
	.section	.nv.constant0._Z55parallel_iterative_improvement_algorithm_in_parallelismy,"a",@progbits
	.sectionflags	@""
	.align	4
.nv.constant0._Z55parallel_iterative_improvement_algorithm_in_parallelismy:
	.zero		904


//--------------------- SYMBOLS --------------------------

	.type		.nv.reservedSmem.offset0,@object
	.size		.nv.reservedSmem.offset0,0x4
	.type		.nv.reservedSmem.cap,@object
	.size		.nv.reservedSmem.cap,0x4
	.type		malloc,@function
	.type		vprintf,@function
	.type		free,@function
